	.target	sm_90a

	.elftype	@"ET_EXEC"


//--------------------- .note.nv.tkinfo           --------------------------
	.section	.note.nv.tkinfo,"",@"SHT_NOTE"
	.sectionflags	@"SHF_NOTE_NV_TKINFO"
	.tkinfo
        /*0018*/ 	.word	0x00000002
        /*0030*/ 	.string	""
        /*0030*/ 	.string	"ptxas"
        /*0030*/ 	.string	"Cuda compilation tools, release 13.0, V13.0.88"
        /*0030*/ 	.string	"Build cuda_13.0.r13.0/compiler.36424714_0"
        /*0030*/ 	.string	"-arch sm_90a -m 64 "



//--------------------- .note.nv.cuinfo           --------------------------
	.section	.note.nv.cuinfo,"",@"SHT_NOTE"
	.sectionflags	@"SHF_NOTE_NV_CUINFO"
        /*0018*/ 	.short	0x0002
        /*001a*/ 	.short	0x005a
        /*001c*/ 	.short	0x0082
	.zero		2


//--------------------- .nv.info                  --------------------------
	.section	.nv.info,"",@"SHT_CUDA_INFO"
	.align	4


	//----- nvinfo : EIATTR_REGCOUNT
	.align		4
        /*0000*/ 	.byte	0x04, 0x2f
        /*0002*/ 	.short	(.L_12 - .L_11)
	.align		4
.L_11:
        /*0004*/ 	.word	index@(_ZN7cutlass13device_kernelINS_4conv6kernel13ConvUniversalINS1_16ConvProblemShapeILNS1_8OperatorE0ELi3EEENS1_10collective14CollectiveConvINS1_46MainloopSm90TmaGmmaWarpSpecializedImplicitGemmILS5_0ELi9ELi3EN4cute5tupleIJNSA_1CILi1EEESD_SD_EEENS1_36KernelImplicitTmaWarpSpecializedSm90ELi1EEENSB_IJNSC_ILi128EEENSC_ILi64EEENSB_IJSI_EEEEEENS_6half_tESL_NSA_8TiledMMAINSA_8MMA_AtomIJNSA_4SM904GMMA25MMA_64x64x16_F32F16F16_SSILNSP_5MajorE0ELSR_0ELNSP_7ScaleInE1ELSS_1EEEEEENSA_6LayoutISE_NSB_IJNSC_ILi0EEESW_SW_EEEEENSB_IJNSA_10UnderscoreESZ_SZ_EEEEENS7_6detail26Sm90ImplicitGemmTileTraitsINSA_20SM90_TMA_LOAD_IM2COLENSA_14ComposedLayoutINSA_7SwizzleILi3ELi4ELi3EEENSA_18smem_ptr_flag_bitsILi16EEENSV_INSB_IJNSB_IJNSC_ILi8EEENSC_ILi16EEEEEENSB_IJSI_SD_EEENSB_IJSD_NSC_ILi9EEEEEEEEENSB_IJNSB_IJSI_NSC_ILi512EEEEEENSB_IJSD_SW_EEENSB_IJSW_NSC_ILi8192EEEEEEEEEEEEEvEENS13_INSA_13SM90_TMA_LOADENS15_IS17_S19_NSV_INSB_IJNSB_IJS1A_S1A_EEES1D_S1F_EEENSB_IJS1I_S1J_NSB_IJSW_NSC_ILi4096EEEEEEEEEEEEEvEEEENS_8epilogue10collective6detail29Sm90TmaWarpSpecializedAdapterINS21_15DefaultEpilogueISL_NSB_IJNSB_IJllllEEESD_SW_EEES26_NS20_6thread17LinearCombinationISL_Li1EffLNS27_9ScaleType4KindE0ELNS_15FloatRoundStyleE2ESL_EENS_4gemm15EpilogueDefaultEEEEEvvEEEEvNT_6ParamsE)
        /*0008*/ 	.word	0x0000005a


	//----- nvinfo : EIATTR_FRAME_SIZE
	.align		4
.L_12:
        /*000c*/ 	.byte	0x04, 0x11
        /*000e*/ 	.short	(.L_14 - .L_13)
	.align		4
.L_13:
        /*0010*/ 	.word	index@(_ZN7cutlass13device_kernelINS_4conv6kernel13ConvUniversalINS1_16ConvProblemShapeILNS1_8OperatorE0ELi3EEENS1_10collective14CollectiveConvINS1_46MainloopSm90TmaGmmaWarpSpecializedImplicitGemmILS5_0ELi9ELi3EN4cute5tupleIJNSA_1CILi1EEESD_SD_EEENS1_36KernelImplicitTmaWarpSpecializedSm90ELi1EEENSB_IJNSC_ILi128EEENSC_ILi64EEENSB_IJSI_EEEEEENS_6half_tESL_NSA_8TiledMMAINSA_8MMA_AtomIJNSA_4SM904GMMA25MMA_64x64x16_F32F16F16_SSILNSP_5MajorE0ELSR_0ELNSP_7ScaleInE1ELSS_1EEEEEENSA_6LayoutISE_NSB_IJNSC_ILi0EEESW_SW_EEEEENSB_IJNSA_10UnderscoreESZ_SZ_EEEEENS7_6detail26Sm90ImplicitGemmTileTraitsINSA_20SM90_TMA_LOAD_IM2COLENSA_14ComposedLayoutINSA_7SwizzleILi3ELi4ELi3EEENSA_18smem_ptr_flag_bitsILi16EEENSV_INSB_IJNSB_IJNSC_ILi8EEENSC_ILi16EEEEEENSB_IJSI_SD_EEENSB_IJSD_NSC_ILi9EEEEEEEEENSB_IJNSB_IJSI_NSC_ILi512EEEEEENSB_IJSD_SW_EEENSB_IJSW_NSC_ILi8192EEEEEEEEEEEEEvEENS13_INSA_13SM90_TMA_LOADENS15_IS17_S19_NSV_INSB_IJNSB_IJS1A_S1A_EEES1D_S1F_EEENSB_IJS1I_S1J_NSB_IJSW_NSC_ILi4096EEEEEEEEEEEEEvEEEENS_8epilogue10collective6detail29Sm90TmaWarpSpecializedAdapterINS21_15DefaultEpilogueISL_NSB_IJNSB_IJllllEEESD_SW_EEES26_NS20_6thread17LinearCombinationISL_Li1EffLNS27_9ScaleType4KindE0ELNS_15FloatRoundStyleE2ESL_EENS_4gemm15EpilogueDefaultEEEEEvvEEEEvNT_6ParamsE)
        /*0014*/ 	.word	0x00000000


	//----- nvinfo : EIATTR_MIN_STACK_SIZE
	.align		4
.L_14:
        /*0018*/ 	.byte	0x04, 0x12
        /*001a*/ 	.short	(.L_16 - .L_15)
	.align		4
.L_15:
        /*001c*/ 	.word	index@(_ZN7cutlass13device_kernelINS_4conv6kernel13ConvUniversalINS1_16ConvProblemShapeILNS1_8OperatorE0ELi3EEENS1_10collective14CollectiveConvINS1_46MainloopSm90TmaGmmaWarpSpecializedImplicitGemmILS5_0ELi9ELi3EN4cute5tupleIJNSA_1CILi1EEESD_SD_EEENS1_36KernelImplicitTmaWarpSpecializedSm90ELi1EEENSB_IJNSC_ILi128EEENSC_ILi64EEENSB_IJSI_EEEEEENS_6half_tESL_NSA_8TiledMMAINSA_8MMA_AtomIJNSA_4SM904GMMA25MMA_64x64x16_F32F16F16_SSILNSP_5MajorE0ELSR_0ELNSP_7ScaleInE1ELSS_1EEEEEENSA_6LayoutISE_NSB_IJNSC_ILi0EEESW_SW_EEEEENSB_IJNSA_10UnderscoreESZ_SZ_EEEEENS7_6detail26Sm90ImplicitGemmTileTraitsINSA_20SM90_TMA_LOAD_IM2COLENSA_14ComposedLayoutINSA_7SwizzleILi3ELi4ELi3EEENSA_18smem_ptr_flag_bitsILi16EEENSV_INSB_IJNSB_IJNSC_ILi8EEENSC_ILi16EEEEEENSB_IJSI_SD_EEENSB_IJSD_NSC_ILi9EEEEEEEEENSB_IJNSB_IJSI_NSC_ILi512EEEEEENSB_IJSD_SW_EEENSB_IJSW_NSC_ILi8192EEEEEEEEEEEEEvEENS13_INSA_13SM90_TMA_LOADENS15_IS17_S19_NSV_INSB_IJNSB_IJS1A_S1A_EEES1D_S1F_EEENSB_IJS1I_S1J_NSB_IJSW_NSC_ILi4096EEEEEEEEEEEEEvEEEENS_8epilogue10collective6detail29Sm90TmaWarpSpecializedAdapterINS21_15DefaultEpilogueISL_NSB_IJNSB_IJllllEEESD_SW_EEES26_NS20_6thread17LinearCombinationISL_Li1EffLNS27_9ScaleType4KindE0ELNS_15FloatRoundStyleE2ESL_EENS_4gemm15EpilogueDefaultEEEEEvvEEEEvNT_6ParamsE)
        /*0020*/ 	.word	0x00000000
.L_16:


//--------------------- .nv.compat                --------------------------
	.section	.nv.compat,"",@"SHT_CUDA_COMPAT_INFO"
	.align	4
        /*0000*/ 	.byte	0x02, 0x09, 0x01, 0x00, 0x02, 0x02, 0x04, 0x00, 0x02, 0x05, 0x05, 0x00, 0x03, 0x07, 0x01, 0x01
        /*0010*/ 	.byte	0x02, 0x03, 0x01, 0x00, 0x02, 0x06, 0x01, 0x00, 0x04, 0x0b, 0x08, 0x00, 0x00, 0x00, 0x00, 0x00
        /*0020*/ 	.byte	0x00, 0x00, 0x00, 0x00


//--------------------- .nv.info._ZN7cutlass13device_kernelINS_4conv6kernel13ConvUniversalINS1_16ConvProblemShapeILNS1_8OperatorE0ELi3EEENS1_10collective14CollectiveConvINS1_46MainloopSm90TmaGmmaWarpSpecializedImplicitGemmILS5_0ELi9ELi3EN4cute5tupleIJNSA_1CILi1EEESD_SD_EEENS1_36KernelImplicitTmaWarpSpecializedSm90ELi1EEENSB_IJNSC_ILi128EEENSC_ILi64EEENSB_IJSI_EEEEEENS_6half_tESL_NSA_8TiledMMAINSA_8MMA_AtomIJNSA_4SM904GMMA25MMA_64x64x16_F32F16F16_SSILNSP_5MajorE0ELSR_0ELNSP_7ScaleInE1ELSS_1EEEEEENSA_6LayoutISE_NSB_IJNSC_ILi0EEESW_SW_EEEEENSB_IJNSA_10UnderscoreESZ_SZ_EEEEENS7_6detail26Sm90ImplicitGemmTileTraitsINSA_20SM90_TMA_LOAD_IM2COLENSA_14ComposedLayoutINSA_7SwizzleILi3ELi4ELi3EEENSA_18smem_ptr_flag_bitsILi16EEENSV_INSB_IJNSB_IJNSC_ILi8EEENSC_ILi16EEEEEENSB_IJSI_SD_EEENSB_IJSD_NSC_ILi9EEEEEEEEENSB_IJNSB_IJSI_NSC_ILi512EEEEEENSB_IJSD_SW_EEENSB_IJSW_NSC_ILi8192EEEEEEEEEEEEEvEENS13_INSA_13SM90_TMA_LOADENS15_IS17_S19_NSV_INSB_IJNSB_IJS1A_S1A_EEES1D_S1F_EEENSB_IJS1I_S1J_NSB_IJSW_NSC_ILi4096EEEEEEEEEEEEEvEEEENS_8epilogue10collective6detail29Sm90TmaWarpSpecializedAdapterINS21_15DefaultEpilogueISL_NSB_IJNSB_IJllllEEESD_SW_EEES26_NS20_6thread17LinearCombinationISL_Li1EffLNS27_9ScaleType4KindE0ELNS_15FloatRoundStyleE2ESL_EENS_4gemm15EpilogueDefaultEEEEEvvEEEEvNT_6ParamsE --------------------------
	.section	.nv.info._ZN7cutlass13device_kernelINS_4conv6kernel13ConvUniversalINS1_16ConvProblemShapeILNS1_8OperatorE0ELi3EEENS1_10collective14CollectiveConvINS1_46MainloopSm90TmaGmmaWarpSpecializedImplicitGemmILS5_0ELi9ELi3EN4cute5tupleIJNSA_1CILi1EEESD_SD_EEENS1_36KernelImplicitTmaWarpSpecializedSm90ELi1EEENSB_IJNSC_ILi128EEENSC_ILi64EEENSB_IJSI_EEEEEENS_6half_tESL_NSA_8TiledMMAINSA_8MMA_AtomIJNSA_4SM904GMMA25MMA_64x64x16_F32F16F16_SSILNSP_5MajorE0ELSR_0ELNSP_7ScaleInE1ELSS_1EEEEEENSA_6LayoutISE_NSB_IJNSC_ILi0EEESW_SW_EEEEENSB_IJNSA_10UnderscoreESZ_SZ_EEEEENS7_6detail26Sm90ImplicitGemmTileTraitsINSA_20SM90_TMA_LOAD_IM2COLENSA_14ComposedLayoutINSA_7SwizzleILi3ELi4ELi3EEENSA_18smem_ptr_flag_bitsILi16EEENSV_INSB_IJNSB_IJNSC_ILi8EEENSC_ILi16EEEEEENSB_IJSI_SD_EEENSB_IJSD_NSC_ILi9EEEEEEEEENSB_IJNSB_IJSI_NSC_ILi512EEEEEENSB_IJSD_SW_EEENSB_IJSW_NSC_ILi8192EEEEEEEEEEEEEvEENS13_INSA_13SM90_TMA_LOADENS15_IS17_S19_NSV_INSB_IJNSB_IJS1A_S1A_EEES1D_S1F_EEENSB_IJS1I_S1J_NSB_IJSW_NSC_ILi4096EEEEEEEEEEEEEvEEEENS_8epilogue10collective6detail29Sm90TmaWarpSpecializedAdapterINS21_15DefaultEpilogueISL_NSB_IJNSB_IJllllEEESD_SW_EEES26_NS20_6thread17LinearCombinationISL_Li1EffLNS27_9ScaleType4KindE0ELNS_15FloatRoundStyleE2ESL_EENS_4gemm15EpilogueDefaultEEEEEvvEEEEvNT_6ParamsE,"",@"SHT_CUDA_INFO"
	.sectionflags	@""
	.align	4


	//----- nvinfo : EIATTR_CUDA_API_VERSION
	.align		4
        /*0000*/ 	.byte	0x04, 0x37
        /*0002*/ 	.short	(.L_18 - .L_17)
.L_17:
        /*0004*/ 	.word	0x00000082


	//----- nvinfo : EIATTR_KPARAM_INFO
	.align		4
.L_18:
        /*0008*/ 	.byte	0x04, 0x17
        /*000a*/ 	.short	(.L_20 - .L_19)
.L_19:
        /*000c*/ 	.word	0x00000000
        /*0010*/ 	.short	0x0000
        /*0012*/ 	.short	0x0070
        /*0014*/ 	.byte	0x00, 0xf0, 0x01, 0x10


	//----- nvinfo : EIATTR_SPARSE_MMA_MASK
	.align		4
.L_20:
        /*0018*/ 	.byte	0x03, 0x50
        /*001a*/ 	.short	0x0000


	//----- nvinfo : EIATTR_MAXREG_COUNT
	.align		4
        /*001c*/ 	.byte	0x03, 0x1b
        /*001e*/ 	.short	0x00ff


	//----- nvinfo : EIATTR_NUM_BARRIERS
	.align		4
        /*0020*/ 	.byte	0x02, 0x4c
        /*0022*/ 	.byte	0x01
	.zero		1


	//----- nvinfo : EIATTR_MERCURY_ISA_VERSION
	.align		4
        /*0024*/ 	.byte	0x03, 0x5f
        /*0026*/ 	.short	0x0101


	//----- nvinfo : EIATTR_COOP_GROUP_MASK_REGIDS
	.align		4
        /*0028*/ 	.byte	0x04, 0x29
        /*002a*/ 	.short	(.L_22 - .L_21)


	//   ....[0]....
.L_21:
        /*002c*/ 	.word	0xffffffff


	//   ....[1]....
        /*0030*/ 	.word	0xffffffff


	//   ....[2]....
        /*0034*/ 	.word	0xffffffff


	//----- nvinfo : EIATTR_COOP_GROUP_INSTR_OFFSETS
	.align		4
.L_22:
        /*0038*/ 	.byte	0x04, 0x28
        /*003a*/ 	.short	(.L_24 - .L_23)


	//   ....[0]....
.L_23:
        /*003c*/ 	.word	0x00000060


	//   ....[1]....
        /*0040*/ 	.word	0x00000070


	//   ....[2]....
        /*0044*/ 	.word	0x00000130


	//----- nvinfo : EIATTR_MBARRIER_INSTR_OFFSETS
	.align		4
.L_24:
        /*0048*/ 	.byte	0x04, 0x39
        /*004a*/ 	.short	(.L_26 - .L_25)


	//   ....[0]....
.L_25:
        /*004c*/ 	.word	0x00000270
        /*0050*/ 	.word	0x000000ff
        /*0054*/ 	.word	0x00036000
        /*0058*/ 	.short	0x0100
        /*005a*/ 	.byte	0x08
	.zero		1


	//   ....[1]....
        /*005c*/ 	.word	0x00000280
        /*0060*/ 	.word	0x000000ff
        /*0064*/ 	.word	0x00036048
        /*0068*/ 	.short	0x0100
        /*006a*/ 	.byte	0x08
	.zero		1


	//   ....[2]....
        /*006c*/ 	.word	0x00000290
        /*0070*/ 	.word	0x000000ff
        /*0074*/ 	.word	0x00036008
        /*0078*/ 	.short	0x0100
        /*007a*/ 	.byte	0x08
	.zero		1


	//   ....[3]....
        /*007c*/ 	.word	0x000002a0
        /*0080*/ 	.word	0x000000ff
        /*0084*/ 	.word	0x00036050
        /*0088*/ 	.short	0x0100
        /*008a*/ 	.byte	0x08
	.zero		1


	//   ....[4]....
        /*008c*/ 	.word	0x000002b0
        /*0090*/ 	.word	0x000000ff
        /*0094*/ 	.word	0x00036010
        /*0098*/ 	.short	0x0100
        /*009a*/ 	.byte	0x08
	.zero		1


	//   ....[5]....
        /*009c*/ 	.word	0x000002c0
        /*00a0*/ 	.word	0x000000ff
        /*00a4*/ 	.word	0x00036058
        /*00a8*/ 	.short	0x0100
        /*00aa*/ 	.byte	0x08
	.zero		1


	//   ....[6]....
        /*00ac*/ 	.word	0x000002d0
        /*00b0*/ 	.word	0x000000ff
        /*00b4*/ 	.word	0x00036018
        /*00b8*/ 	.short	0x0100
        /*00ba*/ 	.byte	0x08
	.zero		1


	//   ....[7]....
        /*00bc*/ 	.word	0x000002e0
        /*00c0*/ 	.word	0x000000ff
        /*00c4*/ 	.word	0x00036060
        /*00c8*/ 	.short	0x0100
        /*00ca*/ 	.byte	0x08
	.zero		1


	//   ....[8]....
        /*00cc*/ 	.word	0x000002f0
        /*00d0*/ 	.word	0x000000ff
        /*00d4*/ 	.word	0x00036020
        /*00d8*/ 	.short	0x0100
        /*00da*/ 	.byte	0x08
	.zero		1


	//   ....[9]....
        /*00dc*/ 	.word	0x00000300
        /*00e0*/ 	.word	0x000000ff
        /*00e4*/ 	.word	0x00036068
        /*00e8*/ 	.short	0x0100
        /*00ea*/ 	.byte	0x08
	.zero		1


	//   ....[10]....
        /*00ec*/ 	.word	0x00000310
        /*00f0*/ 	.word	0x000000ff
        /*00f4*/ 	.word	0x00036028
        /*00f8*/ 	.short	0x0100
        /*00fa*/ 	.byte	0x08
	.zero		1


	//   ....[11]....
        /*00fc*/ 	.word	0x00000320
        /*0100*/ 	.word	0x000000ff
        /*0104*/ 	.word	0x00036070
        /*0108*/ 	.short	0x0100
        /*010a*/ 	.byte	0x08
	.zero		1


	//   ....[12]....
        /*010c*/ 	.word	0x00000330
        /*0110*/ 	.word	0x000000ff
        /*0114*/ 	.word	0x00036030
        /*0118*/ 	.short	0x0100
        /*011a*/ 	.byte	0x08
	.zero		1


	//   ....[13]....
        /*011c*/ 	.word	0x00000340
        /*0120*/ 	.word	0x000000ff
        /*0124*/ 	.word	0x00036078
        /*0128*/ 	.short	0x0100
        /*012a*/ 	.byte	0x08
	.zero		1


	//   ....[14]....
        /*012c*/ 	.word	0x00000350
        /*0130*/ 	.word	0x000000ff
        /*0134*/ 	.word	0x00036038
        /*0138*/ 	.short	0x0100
        /*013a*/ 	.byte	0x08
	.zero		1


	//   ....[15]....
        /*013c*/ 	.word	0x00000360
        /*0140*/ 	.word	0x000000ff
        /*0144*/ 	.word	0x00036080
        /*0148*/ 	.short	0x0100
        /*014a*/ 	.byte	0x08
	.zero		1


	//   ....[16]....
        /*014c*/ 	.word	0x00000370
        /*0150*/ 	.word	0x000000ff
        /*0154*/ 	.word	0x00036040
        /*0158*/ 	.short	0x0100
        /*015a*/ 	.byte	0x08
	.zero		1


	//   ....[17]....
        /*015c*/ 	.word	0x00000380
        /*0160*/ 	.word	0x000000ff
        /*0164*/ 	.word	0x00036088
        /*0168*/ 	.short	0x0100
        /*016a*/ 	.byte	0x08
	.zero		1


	//   ....[18]....
        /*016c*/ 	.word	0x00000a50
        /*0170*/ 	.word	0x00000005
        /*0174*/ 	.word	0x00036000
        /*0178*/ 	.short	0x010a
        /*017a*/ 	.byte	0x3f
	.zero		1


	//   ....[19]....
        /*017c*/ 	.word	0x00000ef0
        /*0180*/ 	.word	0x00000006
        /*0184*/ 	.word	0x00036000
        /*0188*/ 	.short	0x010a
        /*018a*/ 	.byte	0x3f
	.zero		1


	//   ....[20]....
        /*018c*/ 	.word	0x00001210
        /*0190*/ 	.word	0x000000ff
        /*0194*/ 	.word	0x00000000
        /*0198*/ 	.short	0x0101
        /*019a*/ 	.byte	0x08
	.zero		1


	//   ....[21]....
        /*019c*/ 	.word	0x00001400
        /*01a0*/ 	.word	0x00000003
        /*01a4*/ 	.word	0x00000000
        /*01a8*/ 	.short	0x0101
        /*01aa*/ 	.byte	0x3f
	.zero		1


	//   ....[22]....
        /*01ac*/ 	.word	0x000061f0
        /*01b0*/ 	.word	0x00000011
        /*01b4*/ 	.word	0x00036048
        /*01b8*/ 	.short	0x010a
        /*01ba*/ 	.byte	0x3f
	.zero		1


	//   ....[23]....
        /*01bc*/ 	.word	0x000069e0
        /*01c0*/ 	.word	0x00000004
        /*01c4*/ 	.word	0x00000000
        /*01c8*/ 	.short	0x010a
        /*01ca*/ 	.byte	0x3f
	.zero		1


	//   ....[24]....
        /*01cc*/ 	.word	0x00006a90
        /*01d0*/ 	.word	0x00000000
        /*01d4*/ 	.word	0x00000000
        /*01d8*/ 	.short	0x010a
        /*01da*/ 	.byte	0x3f
	.zero		1


	//   ....[25]....
        /*01dc*/ 	.word	0x00006b40
        /*01e0*/ 	.word	0x00000000
        /*01e4*/ 	.word	0x00000000
        /*01e8*/ 	.short	0x010a
        /*01ea*/ 	.byte	0x3f
	.zero		1


	//   ....[26]....
        /*01ec*/ 	.word	0x00006bf0
        /*01f0*/ 	.word	0x00000000
        /*01f4*/ 	.word	0x00000000
        /*01f8*/ 	.short	0x010a
        /*01fa*/ 	.byte	0x3f
	.zero		1


	//   ....[27]....
        /*01fc*/ 	.word	0x00006ca0
        /*0200*/ 	.word	0x00000000
        /*0204*/ 	.word	0x00000000
        /*0208*/ 	.short	0x010a
        /*020a*/ 	.byte	0x3f
	.zero		1


	//   ....[28]....
        /*020c*/ 	.word	0x00006d50
        /*0210*/ 	.word	0x00000000
        /*0214*/ 	.word	0x00000000
        /*0218*/ 	.short	0x010a
        /*021a*/ 	.byte	0x3f
	.zero		1


	//   ....[29]....
        /*021c*/ 	.word	0x00006e00
        /*0220*/ 	.word	0x00000000
        /*0224*/ 	.word	0x00000000
        /*0228*/ 	.short	0x010a
        /*022a*/ 	.byte	0x3f
	.zero		1


	//   ....[30]....
        /*022c*/ 	.word	0x00006eb0
        /*0230*/ 	.word	0x00000000
        /*0234*/ 	.word	0x00000000
        /*0238*/ 	.short	0x010a
        /*023a*/ 	.byte	0x3f
	.zero		1


	//   ....[31]....
        /*023c*/ 	.word	0x00006f60
        /*0240*/ 	.word	0x00000003
        /*0244*/ 	.word	0x00000000
        /*0248*/ 	.short	0x010a
        /*024a*/ 	.byte	0x3f
	.zero		1


	//----- nvinfo : EIATTR_NUM_MBARRIERS
	.align		4
.L_26:
        /*024c*/ 	.byte	0x03, 0x38
        /*024e*/ 	.short	0x0012


	//----- nvinfo : EIATTR_EXIT_INSTR_OFFSETS
	.align		4
        /*0250*/ 	.byte	0x04, 0x1c
        /*0252*/ 	.short	(.L_28 - .L_27)


	//   ....[0]....
.L_27:
        /*0254*/ 	.word	0x00000780


	//   ....[1]....
        /*0258*/ 	.word	0x00001550


	//   ....[2]....
        /*025c*/ 	.word	0x00004920


	//   ....[3]....
        /*0260*/ 	.word	0x00004950


	//   ....[4]....
        /*0264*/ 	.word	0x00005fb0


	//   ....[5]....
        /*0268*/ 	.word	0x00005fe0


	//   ....[6]....
        /*026c*/ 	.word	0x00006000


	//   ....[7]....
        /*0270*/ 	.word	0x000068d0


	//   ....[8]....
        /*0274*/ 	.word	0x00006f90


	//----- nvinfo : EIATTR_MAX_THREADS
	.align		4
.L_28:
        /*0278*/ 	.byte	0x04, 0x05
        /*027a*/ 	.short	(.L_30 - .L_29)
.L_29:
        /*027c*/ 	.word	0x00000100
        /*0280*/ 	.word	0x00000001
        /*0284*/ 	.word	0x00000001


	//----- nvinfo : EIATTR_CRS_STACK_SIZE
	.align		4
.L_30:
        /*0288*/ 	.byte	0x04, 0x1e
        /*028a*/ 	.short	(.L_32 - .L_31)
.L_31:
        /*028c*/ 	.word	0x00000000


	//----- nvinfo : EIATTR_CBANK_PARAM_SIZE
	.align		4
.L_32:
        /*0290*/ 	.byte	0x03, 0x19
        /*0292*/ 	.short	0x0470


	//----- nvinfo : EIATTR_PARAM_CBANK
	.align		4
        /*0294*/ 	.byte	0x04, 0x0a
        /*0296*/ 	.short	(.L_34 - .L_33)
	.align		4
.L_33:
        /*0298*/ 	.word	index@(.nv.constant0._ZN7cutlass13device_kernelINS_4conv6kernel13ConvUniversalINS1_16ConvProblemShapeILNS1_8OperatorE0ELi3EEENS1_10collective14CollectiveConvINS1_46MainloopSm90TmaGmmaWarpSpecializedImplicitGemmILS5_0ELi9ELi3EN4cute5tupleIJNSA_1CILi1EEESD_SD_EEENS1_36KernelImplicitTmaWarpSpecializedSm90ELi1EEENSB_IJNSC_ILi128EEENSC_ILi64EEENSB_IJSI_EEEEEENS_6half_tESL_NSA_8TiledMMAINSA_8MMA_AtomIJNSA_4SM904GMMA25MMA_64x64x16_F32F16F16_SSILNSP_5MajorE0ELSR_0ELNSP_7ScaleInE1ELSS_1EEEEEENSA_6LayoutISE_NSB_IJNSC_ILi0EEESW_SW_EEEEENSB_IJNSA_10UnderscoreESZ_SZ_EEEEENS7_6detail26Sm90ImplicitGemmTileTraitsINSA_20SM90_TMA_LOAD_IM2COLENSA_14ComposedLayoutINSA_7SwizzleILi3ELi4ELi3EEENSA_18smem_ptr_flag_bitsILi16EEENSV_INSB_IJNSB_IJNSC_ILi8EEENSC_ILi16EEEEEENSB_IJSI_SD_EEENSB_IJSD_NSC_ILi9EEEEEEEEENSB_IJNSB_IJSI_NSC_ILi512EEEEEENSB_IJSD_SW_EEENSB_IJSW_NSC_ILi8192EEEEEEEEEEEEEvEENS13_INSA_13SM90_TMA_LOADENS15_IS17_S19_NSV_INSB_IJNSB_IJS1A_S1A_EEES1D_S1F_EEENSB_IJS1I_S1J_NSB_IJSW_NSC_ILi4096EEEEEEEEEEEEEvEEEENS_8epilogue10collective6detail29Sm90TmaWarpSpecializedAdapterINS21_15DefaultEpilogueISL_NSB_IJNSB_IJllllEEESD_SW_EEES26_NS20_6thread17LinearCombinationISL_Li1EffLNS27_9ScaleType4KindE0ELNS_15FloatRoundStyleE2ESL_EENS_4gemm15EpilogueDefaultEEEEEvvEEEEvNT_6ParamsE)
        /*029c*/ 	.short	0x0210
        /*029e*/ 	.short	0x0470


	//----- nvinfo : EIATTR_SW_WAR
	.align		4
.L_34:
        /*02a0*/ 	.byte	0x04, 0x36
        /*02a2*/ 	.short	(.L_36 - .L_35)
.L_35:
        /*02a4*/ 	.word	0x00000008
.L_36:


//--------------------- .nv.callgraph             --------------------------
	.section	.nv.callgraph,"",@"SHT_CUDA_CALLGRAPH"
	.align	4
	.sectionentsize	8
	.align		4
        /*0000*/ 	.word	0x00000000
	.align		4
        /*0004*/ 	.word	0xffffffff
	.align		4
        /*0008*/ 	.word	0x00000000
	.align		4
        /*000c*/ 	.word	0xfffffffe
	.align		4
        /*0010*/ 	.word	0x00000000
	.align		4
        /*0014*/ 	.word	0xfffffffd
	.align		4
        /*0018*/ 	.word	0x00000000
	.align		4
        /*001c*/ 	.word	0xfffffffc


//--------------------- .nv.constant4             --------------------------
	.section	.nv.constant4,"a",@progbits
	.align	8
	.align		8
.nv.constant4:
        /*0000*/ 	.dword	_ZN39_INTERNAL_5300fe06_4_k_cu_e1c42333_27894cuda3std3__45__cpo5beginE
	.align		8
        /*0008*/ 	.dword	_ZN39_INTERNAL_5300fe06_4_k_cu_e1c42333_27894cuda3std3__45__cpo3endE
	.align		8
        /*0010*/ 	.dword	_ZN39_INTERNAL_5300fe06_4_k_cu_e1c42333_27894cuda3std3__45__cpo6cbeginE
	.align		8
        /*0018*/ 	.dword	_ZN39_INTERNAL_5300fe06_4_k_cu_e1c42333_27894cuda3std3__45__cpo4cendE
	.align		8
        /*0020*/ 	.dword	_ZN39_INTERNAL_5300fe06_4_k_cu_e1c42333_27894cuda3std3__441_GLOBAL__N__5300fe06_4_k_cu_e1c42333_27896ignoreE
	.align		8
        /*0028*/ 	.dword	_ZN39_INTERNAL_5300fe06_4_k_cu_e1c42333_27894cuda3std3__419piecewise_constructE
	.align		8
        /*0030*/ 	.dword	_ZN39_INTERNAL_5300fe06_4_k_cu_e1c42333_27894cuda3std3__48in_placeE
	.align		8
        /*0038*/ 	.dword	_ZN39_INTERNAL_5300fe06_4_k_cu_e1c42333_27894cuda3std6ranges3__45__cpo4swapE
	.align		8
        /*0040*/ 	.dword	_ZN39_INTERNAL_5300fe06_4_k_cu_e1c42333_27894cuda3std6ranges3__45__cpo9iter_moveE
	.align		8
        /*0048*/ 	.dword	_ZN39_INTERNAL_5300fe06_4_k_cu_e1c42333_27894cute7productE
	.align		8
        /*0050*/ 	.dword	_ZN39_INTERNAL_5300fe06_4_k_cu_e1c42333_27894cute1_E


//--------------------- .text._ZN7cutlass13device_kernelINS_4conv6kernel13ConvUniversalINS1_16ConvProblemShapeILNS1_8OperatorE0ELi3EEENS1_10collective14CollectiveConvINS1_46MainloopSm90TmaGmmaWarpSpecializedImplicitGemmILS5_0ELi9ELi3EN4cute5tupleIJNSA_1CILi1EEESD_SD_EEENS1_36KernelImplicitTmaWarpSpecializedSm90ELi1EEENSB_IJNSC_ILi128EEENSC_ILi64EEENSB_IJSI_EEEEEENS_6half_tESL_NSA_8TiledMMAINSA_8MMA_AtomIJNSA_4SM904GMMA25MMA_64x64x16_F32F16F16_SSILNSP_5MajorE0ELSR_0ELNSP_7ScaleInE1ELSS_1EEEEEENSA_6LayoutISE_NSB_IJNSC_ILi0EEESW_SW_EEEEENSB_IJNSA_10UnderscoreESZ_SZ_EEEEENS7_6detail26Sm90ImplicitGemmTileTraitsINSA_20SM90_TMA_LOAD_IM2COLENSA_14ComposedLayoutINSA_7SwizzleILi3ELi4ELi3EEENSA_18smem_ptr_flag_bitsILi16EEENSV_INSB_IJNSB_IJNSC_ILi8EEENSC_ILi16EEEEEENSB_IJSI_SD_EEENSB_IJSD_NSC_ILi9EEEEEEEEENSB_IJNSB_IJSI_NSC_ILi512EEEEEENSB_IJSD_SW_EEENSB_IJSW_NSC_ILi8192EEEEEEEEEEEEEvEENS13_INSA_13SM90_TMA_LOADENS15_IS17_S19_NSV_INSB_IJNSB_IJS1A_S1A_EEES1D_S1F_EEENSB_IJS1I_S1J_NSB_IJSW_NSC_ILi4096EEEEEEEEEEEEEvEEEENS_8epilogue10collective6detail29Sm90TmaWarpSpecializedAdapterINS21_15DefaultEpilogueISL_NSB_IJNSB_IJllllEEESD_SW_EEES26_NS20_6thread17LinearCombinationISL_Li1EffLNS27_9ScaleType4KindE0ELNS_15FloatRoundStyleE2ESL_EENS_4gemm15EpilogueDefaultEEEEEvvEEEEvNT_6ParamsE --------------------------
	.section	.text._ZN7cutlass13device_kernelINS_4conv6kernel13ConvUniversalINS1_16ConvProblemShapeILNS1_8OperatorE0ELi3EEENS1_10collective14CollectiveConvINS1_46MainloopSm90TmaGmmaWarpSpecializedImplicitGemmILS5_0ELi9ELi3EN4cute5tupleIJNSA_1CILi1EEESD_SD_EEENS1_36KernelImplicitTmaWarpSpecializedSm90ELi1EEENSB_IJNSC_ILi128EEENSC_ILi64EEENSB_IJSI_EEEEEENS_6half_tESL_NSA_8TiledMMAINSA_8MMA_AtomIJNSA_4SM904GMMA25MMA_64x64x16_F32F16F16_SSILNSP_5MajorE0ELSR_0ELNSP_7ScaleInE1ELSS_1EEEEEENSA_6LayoutISE_NSB_IJNSC_ILi0EEESW_SW_EEEEENSB_IJNSA_10UnderscoreESZ_SZ_EEEEENS7_6detail26Sm90ImplicitGemmTileTraitsINSA_20SM90_TMA_LOAD_IM2COLENSA_14ComposedLayoutINSA_7SwizzleILi3ELi4ELi3EEENSA_18smem_ptr_flag_bitsILi16EEENSV_INSB_IJNSB_IJNSC_ILi8EEENSC_ILi16EEEEEENSB_IJSI_SD_EEENSB_IJSD_NSC_ILi9EEEEEEEEENSB_IJNSB_IJSI_NSC_ILi512EEEEEENSB_IJSD_SW_EEENSB_IJSW_NSC_ILi8192EEEEEEEEEEEEEvEENS13_INSA_13SM90_TMA_LOADENS15_IS17_S19_NSV_INSB_IJNSB_IJS1A_S1A_EEES1D_S1F_EEENSB_IJS1I_S1J_NSB_IJSW_NSC_ILi4096EEEEEEEEEEEEEvEEEENS_8epilogue10collective6detail29Sm90TmaWarpSpecializedAdapterINS21_15DefaultEpilogueISL_NSB_IJNSB_IJllllEEESD_SW_EEES26_NS20_6thread17LinearCombinationISL_Li1EffLNS27_9ScaleType4KindE0ELNS_15FloatRoundStyleE2ESL_EENS_4gemm15EpilogueDefaultEEEEEvvEEEEvNT_6ParamsE,"ax",@progbits
	.align	128
.text._ZN7cutlass13device_kernelINS_4conv6kernel13ConvUniversalINS1_16ConvProblemShapeILNS1_8OperatorE0ELi3EEENS1_10collective14CollectiveConvINS1_46MainloopSm90TmaGmmaWarpSpecializedImplicitGemmILS5_0ELi9ELi3EN4cute5tupleIJNSA_1CILi1EEESD_SD_EEENS1_36KernelImplicitTmaWarpSpecializedSm90ELi1EEENSB_IJNSC_ILi128EEENSC_ILi64EEENSB_IJSI_EEEEEENS_6half_tESL_NSA_8TiledMMAINSA_8MMA_AtomIJNSA_4SM904GMMA25MMA_64x64x16_F32F16F16_SSILNSP_5MajorE0ELSR_0ELNSP_7ScaleInE1ELSS_1EEEEEENSA_6LayoutISE_NSB_IJNSC_ILi0EEESW_SW_EEEEENSB_IJNSA_10UnderscoreESZ_SZ_EEEEENS7_6detail26Sm90ImplicitGemmTileTraitsINSA_20SM90_TMA_LOAD_IM2COLENSA_14ComposedLayoutINSA_7SwizzleILi3ELi4ELi3EEENSA_18smem_ptr_flag_bitsILi16EEENSV_INSB_IJNSB_IJNSC_ILi8EEENSC_ILi16EEEEEENSB_IJSI_SD_EEENSB_IJSD_NSC_ILi9EEEEEEEEENSB_IJNSB_IJSI_NSC_ILi512EEEEEENSB_IJSD_SW_EEENSB_IJSW_NSC_ILi8192EEEEEEEEEEEEEvEENS13_INSA_13SM90_TMA_LOADENS15_IS17_S19_NSV_INSB_IJNSB_IJS1A_S1A_EEES1D_S1F_EEENSB_IJS1I_S1J_NSB_IJSW_NSC_ILi4096EEEEEEEEEEEEEvEEEENS_8epilogue10collective6detail29Sm90TmaWarpSpecializedAdapterINS21_15DefaultEpilogueISL_NSB_IJNSB_IJllllEEESD_SW_EEES26_NS20_6thread17LinearCombinationISL_Li1EffLNS27_9ScaleType4KindE0ELNS_15FloatRoundStyleE2ESL_EENS_4gemm15EpilogueDefaultEEEEEvvEEEEvNT_6ParamsE:
        .type           _ZN7cutlass13device_kernelINS_4conv6kernel13ConvUniversalINS1_16ConvProblemShapeILNS1_8OperatorE0ELi3EEENS1_10collective14CollectiveConvINS1_46MainloopSm90TmaGmmaWarpSpecializedImplicitGemmILS5_0ELi9ELi3EN4cute5tupleIJNSA_1CILi1EEESD_SD_EEENS1_36KernelImplicitTmaWarpSpecializedSm90ELi1EEENSB_IJNSC_ILi128EEENSC_ILi64EEENSB_IJSI_EEEEEENS_6half_tESL_NSA_8TiledMMAINSA_8MMA_AtomIJNSA_4SM904GMMA25MMA_64x64x16_F32F16F16_SSILNSP_5MajorE0ELSR_0ELNSP_7ScaleInE1ELSS_1EEEEEENSA_6LayoutISE_NSB_IJNSC_ILi0EEESW_SW_EEEEENSB_IJNSA_10UnderscoreESZ_SZ_EEEEENS7_6detail26Sm90ImplicitGemmTileTraitsINSA_20SM90_TMA_LOAD_IM2COLENSA_14ComposedLayoutINSA_7SwizzleILi3ELi4ELi3EEENSA_18smem_ptr_flag_bitsILi16EEENSV_INSB_IJNSB_IJNSC_ILi8EEENSC_ILi16EEEEEENSB_IJSI_SD_EEENSB_IJSD_NSC_ILi9EEEEEEEEENSB_IJNSB_IJSI_NSC_ILi512EEEEEENSB_IJSD_SW_EEENSB_IJSW_NSC_ILi8192EEEEEEEEEEEEEvEENS13_INSA_13SM90_TMA_LOADENS15_IS17_S19_NSV_INSB_IJNSB_IJS1A_S1A_EEES1D_S1F_EEENSB_IJS1I_S1J_NSB_IJSW_NSC_ILi4096EEEEEEEEEEEEEvEEEENS_8epilogue10collective6detail29Sm90TmaWarpSpecializedAdapterINS21_15DefaultEpilogueISL_NSB_IJNSB_IJllllEEESD_SW_EEES26_NS20_6thread17LinearCombinationISL_Li1EffLNS27_9ScaleType4KindE0ELNS_15FloatRoundStyleE2ESL_EENS_4gemm15EpilogueDefaultEEEEEvvEEEEvNT_6ParamsE,@function
        .size           _ZN7cutlass13device_kernelINS_4conv6kernel13ConvUniversalINS1_16ConvProblemShapeILNS1_8OperatorE0ELi3EEENS1_10collective14CollectiveConvINS1_46MainloopSm90TmaGmmaWarpSpecializedImplicitGemmILS5_0ELi9ELi3EN4cute5tupleIJNSA_1CILi1EEESD_SD_EEENS1_36KernelImplicitTmaWarpSpecializedSm90ELi1EEENSB_IJNSC_ILi128EEENSC_ILi64EEENSB_IJSI_EEEEEENS_6half_tESL_NSA_8TiledMMAINSA_8MMA_AtomIJNSA_4SM904GMMA25MMA_64x64x16_F32F16F16_SSILNSP_5MajorE0ELSR_0ELNSP_7ScaleInE1ELSS_1EEEEEENSA_6LayoutISE_NSB_IJNSC_ILi0EEESW_SW_EEEEENSB_IJNSA_10UnderscoreESZ_SZ_EEEEENS7_6detail26Sm90ImplicitGemmTileTraitsINSA_20SM90_TMA_LOAD_IM2COLENSA_14ComposedLayoutINSA_7SwizzleILi3ELi4ELi3EEENSA_18smem_ptr_flag_bitsILi16EEENSV_INSB_IJNSB_IJNSC_ILi8EEENSC_ILi16EEEEEENSB_IJSI_SD_EEENSB_IJSD_NSC_ILi9EEEEEEEEENSB_IJNSB_IJSI_NSC_ILi512EEEEEENSB_IJSD_SW_EEENSB_IJSW_NSC_ILi8192EEEEEEEEEEEEEvEENS13_INSA_13SM90_TMA_LOADENS15_IS17_S19_NSV_INSB_IJNSB_IJS1A_S1A_EEES1D_S1F_EEENSB_IJS1I_S1J_NSB_IJSW_NSC_ILi4096EEEEEEEEEEEEEvEEEENS_8epilogue10collective6detail29Sm90TmaWarpSpecializedAdapterINS21_15DefaultEpilogueISL_NSB_IJNSB_IJllllEEESD_SW_EEES26_NS20_6thread17LinearCombinationISL_Li1EffLNS27_9ScaleType4KindE0ELNS_15FloatRoundStyleE2ESL_EENS_4gemm15EpilogueDefaultEEEEEvvEEEEvNT_6ParamsE,(.L_x_161 - _ZN7cutlass13device_kernelINS_4conv6kernel13ConvUniversalINS1_16ConvProblemShapeILNS1_8OperatorE0ELi3EEENS1_10collective14CollectiveConvINS1_46MainloopSm90TmaGmmaWarpSpecializedImplicitGemmILS5_0ELi9ELi3EN4cute5tupleIJNSA_1CILi1EEESD_SD_EEENS1_36KernelImplicitTmaWarpSpecializedSm90ELi1EEENSB_IJNSC_ILi128EEENSC_ILi64EEENSB_IJSI_EEEEEENS_6half_tESL_NSA_8TiledMMAINSA_8MMA_AtomIJNSA_4SM904GMMA25MMA_64x64x16_F32F16F16_SSILNSP_5MajorE0ELSR_0ELNSP_7ScaleInE1ELSS_1EEEEEENSA_6LayoutISE_NSB_IJNSC_ILi0EEESW_SW_EEEEENSB_IJNSA_10UnderscoreESZ_SZ_EEEEENS7_6detail26Sm90ImplicitGemmTileTraitsINSA_20SM90_TMA_LOAD_IM2COLENSA_14ComposedLayoutINSA_7SwizzleILi3ELi4ELi3EEENSA_18smem_ptr_flag_bitsILi16EEENSV_INSB_IJNSB_IJNSC_ILi8EEENSC_ILi16EEEEEENSB_IJSI_SD_EEENSB_IJSD_NSC_ILi9EEEEEEEEENSB_IJNSB_IJSI_NSC_ILi512EEEEEENSB_IJSD_SW_EEENSB_IJSW_NSC_ILi8192EEEEEEEEEEEEEvEENS13_INSA_13SM90_TMA_LOADENS15_IS17_S19_NSV_INSB_IJNSB_IJS1A_S1A_EEES1D_S1F_EEENSB_IJS1I_S1J_NSB_IJSW_NSC_ILi4096EEEEEEEEEEEEEvEEEENS_8epilogue10collective6detail29Sm90TmaWarpSpecializedAdapterINS21_15DefaultEpilogueISL_NSB_IJNSB_IJllllEEESD_SW_EEES26_NS20_6thread17LinearCombinationISL_Li1EffLNS27_9ScaleType4KindE0ELNS_15FloatRoundStyleE2ESL_EENS_4gemm15EpilogueDefaultEEEEEvvEEEEvNT_6ParamsE)
        .other          _ZN7cutlass13device_kernelINS_4conv6kernel13ConvUniversalINS1_16ConvProblemShapeILNS1_8OperatorE0ELi3EEENS1_10collective14CollectiveConvINS1_46MainloopSm90TmaGmmaWarpSpecializedImplicitGemmILS5_0ELi9ELi3EN4cute5tupleIJNSA_1CILi1EEESD_SD_EEENS1_36KernelImplicitTmaWarpSpecializedSm90ELi1EEENSB_IJNSC_ILi128EEENSC_ILi64EEENSB_IJSI_EEEEEENS_6half_tESL_NSA_8TiledMMAINSA_8MMA_AtomIJNSA_4SM904GMMA25MMA_64x64x16_F32F16F16_SSILNSP_5MajorE0ELSR_0ELNSP_7ScaleInE1ELSS_1EEEEEENSA_6LayoutISE_NSB_IJNSC_ILi0EEESW_SW_EEEEENSB_IJNSA_10UnderscoreESZ_SZ_EEEEENS7_6detail26Sm90ImplicitGemmTileTraitsINSA_20SM90_TMA_LOAD_IM2COLENSA_14ComposedLayoutINSA_7SwizzleILi3ELi4ELi3EEENSA_18smem_ptr_flag_bitsILi16EEENSV_INSB_IJNSB_IJNSC_ILi8EEENSC_ILi16EEEEEENSB_IJSI_SD_EEENSB_IJSD_NSC_ILi9EEEEEEEEENSB_IJNSB_IJSI_NSC_ILi512EEEEEENSB_IJSD_SW_EEENSB_IJSW_NSC_ILi8192EEEEEEEEEEEEEvEENS13_INSA_13SM90_TMA_LOADENS15_IS17_S19_NSV_INSB_IJNSB_IJS1A_S1A_EEES1D_S1F_EEENSB_IJS1I_S1J_NSB_IJSW_NSC_ILi4096EEEEEEEEEEEEEvEEEENS_8epilogue10collective6detail29Sm90TmaWarpSpecializedAdapterINS21_15DefaultEpilogueISL_NSB_IJNSB_IJllllEEESD_SW_EEES26_NS20_6thread17LinearCombinationISL_Li1EffLNS27_9ScaleType4KindE0ELNS_15FloatRoundStyleE2ESL_EENS_4gemm15EpilogueDefaultEEEEEvvEEEEvNT_6ParamsE,@"STO_CUDA_ENTRY STV_DEFAULT"
_ZN7cutlass13device_kernelINS_4conv6kernel13ConvUniversalINS1_16ConvProblemShapeILNS1_8OperatorE0ELi3EEENS1_10collective14CollectiveConvINS1_46MainloopSm90TmaGmmaWarpSpecializedImplicitGemmILS5_0ELi9ELi3EN4cute5tupleIJNSA_1CILi1EEESD_SD_EEENS1_36KernelImplicitTmaWarpSpecializedSm90ELi1EEENSB_IJNSC_ILi128EEENSC_ILi64EEENSB_IJSI_EEEEEENS_6half_tESL_NSA_8TiledMMAINSA_8MMA_AtomIJNSA_4SM904GMMA25MMA_64x64x16_F32F16F16_SSILNSP_5MajorE0ELSR_0ELNSP_7ScaleInE1ELSS_1EEEEEENSA_6LayoutISE_NSB_IJNSC_ILi0EEESW_SW_EEEEENSB_IJNSA_10UnderscoreESZ_SZ_EEEEENS7_6detail26Sm90ImplicitGemmTileTraitsINSA_20SM90_TMA_LOAD_IM2COLENSA_14ComposedLayoutINSA_7SwizzleILi3ELi4ELi3EEENSA_18smem_ptr_flag_bitsILi16EEENSV_INSB_IJNSB_IJNSC_ILi8EEENSC_ILi16EEEEEENSB_IJSI_SD_EEENSB_IJSD_NSC_ILi9EEEEEEEEENSB_IJNSB_IJSI_NSC_ILi512EEEEEENSB_IJSD_SW_EEENSB_IJSW_NSC_ILi8192EEEEEEEEEEEEEvEENS13_INSA_13SM90_TMA_LOADENS15_IS17_S19_NSV_INSB_IJNSB_IJS1A_S1A_EEES1D_S1F_EEENSB_IJS1I_S1J_NSB_IJSW_NSC_ILi4096EEEEEEEEEEEEEvEEEENS_8epilogue10collective6detail29Sm90TmaWarpSpecializedAdapterINS21_15DefaultEpilogueISL_NSB_IJNSB_IJllllEEESD_SW_EEES26_NS20_6thread17LinearCombinationISL_Li1EffLNS27_9ScaleType4KindE0ELNS_15FloatRoundStyleE2ESL_EENS_4gemm15EpilogueDefaultEEEEEvvEEEEvNT_6ParamsE:
[----:B------:R-:W-:Y:S01]  /*0000*/  LDC R1, c[0x0][0x28] ;  /* 0x00000a00ff017b82 */ /* 0x000fe20000000800 */
[----:B------:R-:W0:Y:S01]  /*0010*/  S2R R8, SR_TID.X ;  /* 0x0000000000087919 */ /* 0x000e220000002100 */
[----:B------:R-:W-:Y:S01]  /*0020*/  ELECT P0, URZ, PT ;  /* 0x00000000003f782f */ /* 0x000fe20003800000 */
[----:B------:R-:W-:Y:S01]  /*0030*/  BSSY B0, `(.L_x_0) ;  /* 0x000000f000007945 */ /* 0x000fe20003800000 */
[--C-:B0-----:R-:W-:Y:S02]  /*0040*/  SHF.R.U32.HI R0, RZ, 0x5, R8.reuse ;  /* 0x00000005ff007819 */ /* 0x101fe40000011608 */
[----:B------:R-:W-:-:S03]  /*0050*/  SHF.R.U32.HI R3, RZ, 0x7, R8 ;  /* 0x00000007ff037819 */ /* 0x000fc60000011608 */
[----:B------:R-:W0:Y:S04]  /*0060*/  SHFL.IDX PT, R2, R0, RZ, 0x1f ;  /* 0x00001fff00027589 */ /* 0x000e2800000e0000 */
[----:B------:R1:W2:Y:S01]  /*0070*/  SHFL.IDX PT, R7, R3, RZ, 0x1f ;  /* 0x00001fff03077589 */ /* 0x0002a200000e0000 */
[----:B0-----:R-:W-:-:S13]  /*0080*/  ISETP.NE.OR P0, PT, R2, RZ, !P0 ;  /* 0x000000ff0200720c */ /* 0x001fda0004705670 */
[----:B-12---:R-:W-:Y:S05]  /*0090*/  @P0 BRA `(.L_x_1) ;  /* 0x0000000000200947 */ /* 0x006fea0003800000 */
[----:B------:R-:W-:Y:S02]  /*00a0*/  ULDC.64 UR4, c[0x0][0x198] ;  /* 0x0000660000047ab9 */ /* 0x000fe40000000a00 */
[----:B------:R-:W-:Y:S02]  /*00b0*/  UIADD3 UR6, UP0, UR4, 0xf0, URZ ;  /* 0x000000f004067890 */ /* 0x000fe4000ff1e03f */
[----:B------:R-:W-:Y:S02]  /*00c0*/  UIADD3 UR4, UP1, UR4, 0x270, URZ ;  /* 0x0000027004047890 */ /* 0x000fe4000ff3e03f */
[----:B------:R-:W-:Y:S02]  /*00d0*/  UIADD3.X UR7, URZ, UR5, URZ, UP0, !UPT ;  /* 0x000000053f077290 */ /* 0x000fe400087fe43f */
[----:B------:R-:W-:-:S07]  /*00e0*/  UIADD3.X UR5, URZ, UR5, URZ, UP1, !UPT ;  /* 0x000000053f057290 */ /* 0x000fce0008ffe43f */
[----:B------:R0:W-:Y:S02]  /*00f0*/  UTMACCTL.PF [UR6] ;  /* 0x00000000060079b9 */ /* 0x0001e40008040000 */
[----:B------:R0:W-:Y:S02]  /*0100*/  UTMACCTL.PF [UR4] ;  /* 0x00000000040079b9 */ /* 0x0001e40008040000 */
[----:B0-----:R-:W-:Y:S01]  /*0110*/  NOP ;  /* 0x0000000000007918 */ /* 0x001fe20000000000 */
.L_x_1:
[----:B------:R-:W-:Y:S05]  /*0120*/  BSYNC B0 ;  /* 0x0000000000007941 */ /* 0x000fea0003800000 */
.L_x_0:
[----:B------:R-:W0:Y:S01]  /*0130*/  SHFL.IDX PT, R0, R0, RZ, 0x1f ;  /* 0x00001fff00007589 */ /* 0x000e2200000e0000 */
[----:B------:R-:W-:-:S04]  /*0140*/  SHF.R.S32.HI R3, RZ, 0x1f, R2 ;  /* 0x0000001fff037819 */ /* 0x000fc80000011402 */
[----:B------:R-:W-:Y:S02]  /*0150*/  LEA.HI R3, R3, R2, RZ, 0x2 ;  /* 0x0000000203037211 */ /* 0x000fe400078f10ff */
[----:B0-----:R-:W-:-:S13]  /*0160*/  ISETP.NE.AND P0, PT, R0, RZ, PT ;  /* 0x000000ff0000720c */ /* 0x001fda0003f05270 */
[----:B------:R-:W-:Y:S05]  /*0170*/  @P0 BRA `(.L_x_2) ;  /* 0x00000000008c0947 */ /* 0x000fea0003800000 */
[----:B------:R-:W-:Y:S01]  /*0180*/  ELECT P0, URZ, PT ;  /* 0x00000000003f782f */ /* 0x000fe20003800000 */
[----:B------:R-:W-:-:S12]  /*0190*/  BSSY B0, `(.L_x_2) ;  /* 0x0000021000007945 */ /* 0x000fd80003800000 */
[----:B------:R-:W-:Y:S05]  /*01a0*/  @!P0 BRA `(.L_x_3) ;  /* 0x00000000007c8947 */ /* 0x000fea0003800000 */
[----:B------:R-:W0:Y:S01]  /*01b0*/  S2UR UR8, SR_CgaCtaId ;  /* 0x00000000000879c3 */ /* 0x000e220000008800 */
[----:B------:R-:W-:Y:S01]  /*01c0*/  UMOV UR4, 0x400 ;  /* 0x0000040000047882 */ /* 0x000fe20000000000 */
[----:B------:R-:W-:Y:S01]  /*01d0*/  UMOV UR5, 0x1 ;  /* 0x0000000100057882 */ /* 0x000fe20000000000 */
[----:B------:R-:W-:Y:S02]  /*01e0*/  UMOV UR6, 0x80 ;  /* 0x0000008000067882 */ /* 0x000fe40000000000 */
[----:B------:R-:W-:-:S04]  /*01f0*/  UIADD3 UR6, -UR6, 0x100000, URZ ;  /* 0x0010000006067890 */ /* 0x000fc8000fffe13f */
[----:B------:R-:W-:Y:S02]  /*0200*/  USHF.L.U32 UR7, UR6, 0xb, URZ ;  /* 0x0000000b06077899 */ /* 0x000fe4000800063f */
[----:B------:R-:W-:Y:S02]  /*0210*/  USHF.L.U32 UR6, UR6, 0x1, URZ ;  /* 0x0000000106067899 */ /* 0x000fe4000800063f */
[----:B0-----:R-:W-:Y:S02]  /*0220*/  ULEA UR8, UR8, UR4, 0x18 ;  /* 0x0000000408087291 */ /* 0x001fe4000f8ec03f */
[----:B------:R-:W-:-:S04]  /*0230*/  UIADD3 UR4, -UR5, 0x100000, URZ ;  /* 0x0010000005047890 */ /* 0x000fc8000fffe13f */
[----:B------:R-:W-:Y:S02]  /*0240*/  USHF.L.U32 UR5, UR4, 0xb, URZ ;  /* 0x0000000b04057899 */ /* 0x000fe4000800063f */
[----:B------:R-:W-:Y:S01]  /*0250*/  USHF.L.U32 UR4, UR4, 0x1, URZ ;  /* 0x0000000104047899 */ /* 0x000fe2000800063f */
[----:B------:R-:W0:Y:S11]  /*0260*/  FENCE.VIEW.ASYNC.S ;  /* 0x00000000000073c6 */ /* 0x000e360000000000 */
[----:B0-----:R0:W1:Y:S01]  /*0270*/  SYNCS.EXCH.64 URZ, [UR8+0x36000], UR4 ;  /* 0x03600004083f75b2 */ /* 0x0010620008000100 */
[----:B------:R0:W2:Y:S01]  /*0280*/  SYNCS.EXCH.64 URZ, [UR8+0x36048], UR6 ;  /* 0x03604806083f75b2 */ /* 0x0000a20008000100 */
[----:B------:R0:W3:Y:S01]  /*0290*/  SYNCS.EXCH.64 URZ, [UR8+0x36008], UR4 ;  /* 0x03600804083f75b2 */ /* 0x0000e20008000100 */
[----:B------:R0:W4:Y:S01]  /*02a0*/  SYNCS.EXCH.64 URZ, [UR8+0x36050], UR6 ;  /* 0x03605006083f75b2 */ /* 0x0001220008000100 */
[----:B------:R0:W0:Y:S01]  /*02b0*/  SYNCS.EXCH.64 URZ, [UR8+0x36010], UR4 ;  /* 0x03601004083f75b2 */ /* 0x0000220008000100 */
        /* <DEDUP_REMOVED lines=13> */
[----:B------:R-:W-:Y:S01]  /*0390*/  NOP ;  /* 0x0000000000007918 */ /* 0x000fe20000000000 */
.L_x_3:
[----:B0-----:R-:W-:Y:S05]  /*03a0*/  BSYNC B0 ;  /* 0x0000000000007941 */ /* 0x001fea0003800000 */
.L_x_2:
[----:B------:R-:W-:Y:S01]  /*03b0*/  ULDC.64 UR4, c[0x0][0x618] ;  /* 0x0001860000047ab9 */ /* 0x000fe20000000a00 */
[----:B------:R-:W-:Y:S01]  /*03c0*/  LOP3.LUT R3, R3, 0xfffffffc, RZ, 0xc0, !PT ;  /* 0xfffffffc03037812 */ /* 0x000fe200078ec0ff */
[----:B------:R-:W-:Y:S01]  /*03d0*/  NOP ;  /* 0x0000000000007918 */ /* 0x000fe20000000000 */
[----:B------:R-:W-:Y:S01]  /*03e0*/  ISETP.NE.U32.AND P0, PT, RZ, UR4, PT ;  /* 0x00000004ff007c0c */ /* 0x000fe2000bf05070 */
[----:B------:R-:W-:Y:S01]  /*03f0*/  NOP ;  /* 0x0000000000007918 */ /* 0x000fe20000000000 */
[----:B-1234-:R-:W-:Y:S01]  /*0400*/  BAR.SYNC.DEFER_BLOCKING 0x0 ;  /* 0x0000000000007b1d */ /* 0x01efe20000010000 */
[----:B------:R-:W-:Y:S01]  /*0410*/  IMAD.IADD R6, R2, 0x1, -R3 ;  /* 0x0000000102067824 */ /* 0x000fe200078e0a03 */
[----:B------:R-:W-:Y:S02]  /*0420*/  ISETP.NE.AND.EX P0, PT, RZ, UR5, PT, P0 ;  /* 0x00000005ff007c0c */ /* 0x000fe4000bf05300 */
[C---:B------:R-:W-:Y:S02]  /*0430*/  ISETP.NE.AND P2, PT, R7.reuse, 0x1, PT ;  /* 0x000000010700780c */ /* 0x040fe40003f45270 */
[----:B------:R-:W-:Y:S01]  /*0440*/  LOP3.LUT P1, RZ, R7, R6, RZ, 0xfc, !PT ;  /* 0x0000000607ff7212 */ /* 0x000fe2000782fcff */
[----:B------:R-:W-:-:S03]  /*0450*/  ULDC.64 UR12, c[0x0][0x208] ;  /* 0x00008200000c7ab9 */ /* 0x000fc60000000a00 */
[----:B------:R-:W-:-:S04]  /*0460*/  SEL R2, RZ, 0x1, P1 ;  /* 0x00000001ff027807 */ /* 0x000fc80000800000 */
[----:B------:R-:W-:Y:S01]  /*0470*/  SEL R2, R2, 0x2, P2 ;  /* 0x0000000202027807 */ /* 0x000fe20001000000 */
[----:B------:R-:W-:Y:S06]  /*0480*/  @!P0 BRA `(.L_x_4) ;  /* 0x00000000001c8947 */ /* 0x000fec0003800000 */
[----:B------:R-:W0:Y:S02]  /*0490*/  LDC.64 R4, c[0x0][0x618] ;  /* 0x00018600ff047b82 */ /* 0x000e240000000a00 */
[----:B0-----:R-:W2:Y:S02]  /*04a0*/  LDG.E.64 R4, desc[UR12][R4.64] ;  /* 0x0000000c04047981 */ /* 0x001ea4000c1e1b00 */
[----:B--2---:R-:W-:-:S04]  /*04b0*/  ISETP.NE.U32.AND P0, PT, R4, RZ, PT ;  /* 0x000000ff0400720c */ /* 0x004fc80003f05070 */
[----:B------:R-:W-:-:S13]  /*04c0*/  ISETP.NE.AND.EX P0, PT, R5, RZ, PT, P0 ;  /* 0x000000ff0500720c */ /* 0x000fda0003f05300 */
[----:B------:R-:W-:Y:S05]  /*04d0*/  @!P0 BRA `(.L_x_4) ;  /* 0x0000000000088947 */ /* 0x000fea0003800000 */
[----:B------:R2:W5:Y:S01]  /*04e0*/  LD.E R0, desc[UR12][R4.64] ;  /* 0x0000000c04007980 */ /* 0x000562000c101900 */
[----:B------:R-:W-:Y:S05]  /*04f0*/  BRA `(.L_x_5) ;  /* 0x0000000000207947 */ /* 0x000fea0003800000 */
.L_x_4:
[----:B------:R-:W-:Y:S02]  /*0500*/  ULDC.64 UR4, c[0x0][0x608] ;  /* 0x0001820000047ab9 */ /* 0x000fe40000000a00 */
[----:B------:R-:W-:-:S04]  /*0510*/  ISETP.NE.U32.AND P0, PT, RZ, UR4, PT ;  /* 0x00000004ff007c0c */ /* 0x000fc8000bf05070 */
[----:B------:R-:W-:-:S13]  /*0520*/  ISETP.NE.AND.EX P0, PT, RZ, UR5, PT, P0 ;  /* 0x00000005ff007c0c */ /* 0x000fda000bf05300 */
[----:B------:R-:W-:Y:S05]  /*0530*/  @!P0 BRA `(.L_x_6) ;  /* 0x00000000000c8947 */ /* 0x000fea0003800000 */
[----:B------:R-:W0:Y:S02]  /*0540*/  LDC.64 R4, c[0x0][0x608] ;  /* 0x00018200ff047b82 */ /* 0x000e240000000a00 */
[----:B0-----:R0:W5:Y:S01]  /*0550*/  LDG.E R0, desc[UR12][R4.64] ;  /* 0x0000000c04007981 */ /* 0x001162000c1e1900 */
[----:B------:R-:W-:Y:S05]  /*0560*/  BRA `(.L_x_5) ;  /* 0x0000000000047947 */ /* 0x000fea0003800000 */
.L_x_6:
[----:B------:R-:W1:Y:S02]  /*0570*/  LDC R0, c[0x0][0x600] ;  /* 0x00018000ff007b82 */ /* 0x000e640000000800 */
.L_x_5:
[----:B------:R-:W-:Y:S02]  /*0580*/  ULDC.64 UR4, c[0x0][0x620] ;  /* 0x0001880000047ab9 */ /* 0x000fe40000000a00 */
[----:B------:R-:W-:-:S04]  /*0590*/  ISETP.NE.U32.AND P0, PT, RZ, UR4, PT ;  /* 0x00000004ff007c0c */ /* 0x000fc8000bf05070 */
[----:B------:R-:W-:-:S13]  /*05a0*/  ISETP.NE.AND.EX P0, PT, RZ, UR5, PT, P0 ;  /* 0x00000005ff007c0c */ /* 0x000fda000bf05300 */
[----:B------:R-:W-:Y:S05]  /*05b0*/  @!P0 BRA `(.L_x_7) ;  /* 0x00000000001c8947 */ /* 0x000fea0003800000 */
[----:B0-2---:R-:W0:Y:S02]  /*05c0*/  LDC.64 R4, c[0x0][0x620] ;  /* 0x00018800ff047b82 */ /* 0x005e240000000a00 */
[----:B0-----:R-:W2:Y:S02]  /*05d0*/  LDG.E.64 R4, desc[UR12][R4.64] ;  /* 0x0000000c04047981 */ /* 0x001ea4000c1e1b00 */
[----:B--2---:R-:W-:-:S04]  /*05e0*/  ISETP.NE.U32.AND P0, PT, R4, RZ, PT ;  /* 0x000000ff0400720c */ /* 0x004fc80003f05070 */
[----:B------:R-:W-:-:S13]  /*05f0*/  ISETP.NE.AND.EX P0, PT, R5, RZ, PT, P0 ;  /* 0x000000ff0500720c */ /* 0x000fda0003f05300 */
[----:B------:R-:W-:Y:S05]  /*0600*/  @!P0 BRA `(.L_x_7) ;  /* 0x0000000000088947 */ /* 0x000fea0003800000 */
[----:B------:R0:W5:Y:S01]  /*0610*/  LD.E R14, desc[UR12][R4.64] ;  /* 0x0000000c040e7980 */ /* 0x000162000c101900 */
[----:B------:R-:W-:Y:S05]  /*0620*/  BRA `(.L_x_8) ;  /* 0x0000000000207947 */ /* 0x000fea0003800000 */
.L_x_7:
[----:B------:R-:W-:Y:S02]  /*0630*/  ULDC.64 UR4, c[0x0][0x610] ;  /* 0x0001840000047ab9 */ /* 0x000fe40000000a00 */
[----:B------:R-:W-:-:S04]  /*0640*/  ISETP.NE.U32.AND P0, PT, RZ, UR4, PT ;  /* 0x00000004ff007c0c */ /* 0x000fc8000bf05070 */
[----:B------:R-:W-:-:S13]  /*0650*/  ISETP.NE.AND.EX P0, PT, RZ, UR5, PT, P0 ;  /* 0x00000005ff007c0c */ /* 0x000fda000bf05300 */
[----:B------:R-:W-:Y:S05]  /*0660*/  @!P0 BRA `(.L_x_9) ;  /* 0x00000000000c8947 */ /* 0x000fea0003800000 */
[----:B------:R-:W3:Y:S02]  /*0670*/  LDC.64 R14, c[0x0][0x610] ;  /* 0x00018400ff0e7b82 */ /* 0x000ee40000000a00 */
[----:B---3--:R4:W5:Y:S01]  /*0680*/  LDG.E R14, desc[UR12][R14.64] ;  /* 0x0000000c0e0e7981 */ /* 0x008962000c1e1900 */
[----:B------:R-:W-:Y:S05]  /*0690*/  BRA `(.L_x_8) ;  /* 0x0000000000047947 */ /* 0x000fea0003800000 */
.L_x_9:
[----:B------:R-:W3:Y:S02]  /*06a0*/  LDC R14, c[0x0][0x604] ;  /* 0x00018100ff0e7b82 */ /* 0x000ee40000000800 */
.L_x_8:
[----:B------:R-:W1:Y:S01]  /*06b0*/  LDC R3, c[0x0][0x3e8] ;  /* 0x0000fa00ff037b82 */ /* 0x000e620000000800 */
[----:B------:R-:W-:Y:S01]  /*06c0*/  ULDC UR4, c[0x0][0x3dc] ;  /* 0x0000f70000047ab9 */ /* 0x000fe20000000800 */
[----:B------:R-:W-:Y:S01]  /*06d0*/  ISETP.NE.AND P0, PT, R7, RZ, PT ;  /* 0x000000ff0700720c */ /* 0x000fe20003f05270 */
[----:B------:R-:W-:Y:S01]  /*06e0*/  UIADD3 UR4, UR4, 0x3f, URZ ;  /* 0x0000003f04047890 */ /* 0x000fe2000fffe03f */
[----:B------:R-:W-:-:S03]  /*06f0*/  ULDC.64 UR6, c[0x0][0x3e0] ;  /* 0x0000f80000067ab9 */ /* 0x000fc60000000a00 */
[----:B------:R-:W-:Y:S02]  /*0700*/  USHF.R.S32.HI UR5, URZ, 0x1f, UR4 ;  /* 0x0000001f3f057899 */ /* 0x000fe40008011404 */
[----:B------:R-:W-:Y:S02]  /*0710*/  UIMAD UR6, UR7, UR6, URZ ;  /* 0x00000006070672a4 */ /* 0x000fe4000f8e023f */
[----:B------:R-:W-:-:S04]  /*0720*/  ULEA.HI UR5, UR5, UR4, URZ, 0x6 ;  /* 0x0000000405057291 */ /* 0x000fc8000f8f303f */
[----:B------:R-:W-:Y:S01]  /*0730*/  USHF.R.S32.HI UR15, URZ, 0x6, UR5 ;  /* 0x000000063f0f7899 */ /* 0x000fe20008011405 */
[----:B-1----:R-:W-:-:S05]  /*0740*/  IMAD R3, R3, UR6, RZ ;  /* 0x0000000603037c24 */ /* 0x002fca000f8e02ff */
[----:B------:R-:W-:Y:S01]  /*0750*/  IMAD R3, R3, UR15, RZ ;  /* 0x0000000f03037c24 */ /* 0x000fe2000f8e02ff */
[----:B------:R-:W-:Y:S06]  /*0760*/  @!P0 BRA `(.L_x_10) ;  /* 0x0000005800208947 */ /* 0x000fec0003800000 */
[----:B------:R-:W-:-:S13]  /*0770*/  ISETP.NE.AND P0, PT, R7, 0x1, PT ;  /* 0x000000010700780c */ /* 0x000fda0003f05270 */
[----:B------:R-:W-:Y:S05]  /*0780*/  @P0 EXIT ;  /* 0x000000000000094d */ /* 0x000fea0003800000 */
[----:B------:R-:W-:Y:S01]  /*0790*/  ISETP.GE.AND P0, PT, R3, 0x1, PT ;  /* 0x000000010300780c */ /* 0x000fe20003f06270 */
[----:B------:R-:W-:Y:S01]  /*07a0*/  UMOV UR4, URZ ;  /* 0x0000003f00047c82 */ /* 0x000fe20008000000 */
[----:B------:R-:W-:Y:S02]  /*07b0*/  CS2R R54, SRZ ;  /* 0x0000000000367805 */ /* 0x000fe4000001ff00 */
[----:B------:R-:W-:Y:S02]  /*07c0*/  CS2R R56, SRZ ;  /* 0x0000000000387805 */ /* 0x000fe4000001ff00 */
[----:B------:R-:W-:Y:S02]  /*07d0*/  CS2R R58, SRZ ;  /* 0x00000000003a7805 */ /* 0x000fe4000001ff00 */
[----:B------:R-:W-:Y:S02]  /*07e0*/  CS2R R60, SRZ ;  /* 0x00000000003c7805 */ /* 0x000fe4000001ff00 */
[----:B------:R-:W-:-:S02]  /*07f0*/  CS2R R62, SRZ ;  /* 0x00000000003e7805 */ /* 0x000fc4000001ff00 */
[----:B------:R-:W-:Y:S02]  /*0800*/  CS2R R64, SRZ ;  /* 0x0000000000407805 */ /* 0x000fe4000001ff00 */
        /* <DEDUP_REMOVED lines=25> */
[----:B------:R-:W-:Y:S01]  /*09a0*/  CS2R R52, SRZ ;  /* 0x0000000000347805 */ /* 0x000fe2000001ff00 */
[----:B------:R-:W-:Y:S06]  /*09b0*/  @!P0 BRA `(.L_x_11) ;  /* 0x0000000000e88947 */ /* 0x000fec0003800000 */
[----:B0-2---:R-:W-:-:S04]  /*09c0*/  LOP3.LUT R4, R2, 0x1, RZ, 0xfc, !PT ;  /* 0x0000000102047812 */ /* 0x005fc800078efcff */
[----:B------:R-:W-:-:S13]  /*09d0*/  ISETP.NE.AND P1, PT, R4, 0x3, PT ;  /* 0x000000030400780c */ /* 0x000fda0003f25270 */
[----:B------:R-:W-:Y:S05]  /*09e0*/  @!P1 BRA `(.L_x_12) ;  /* 0x0000000000049947 */ /* 0x000fea0003800000 */
[----:B------:R-:W-:Y:S01]  /*09f0*/  BPT.TRAP 0x1 ;  /* 0x000000040000795c */ /* 0x000fe20000300000 */
.L_x_12:
[----:B------:R-:W0:Y:S01]  /*0a00*/  S2UR UR5, SR_CgaCtaId ;  /* 0x00000000000579c3 */ /* 0x000e220000008800 */
[----:B------:R-:W-:Y:S01]  /*0a10*/  SHF.L.U32 R4, RZ, 0x1f, RZ ;  /* 0x0000001fff047819 */ /* 0x000fe200000006ff */
[----:B------:R-:W-:Y:S02]  /*0a20*/  UMOV UR4, 0x400 ;  /* 0x0000040000047882 */ /* 0x000fe40000000000 */
[----:B0-----:R-:W-:-:S12]  /*0a30*/  ULEA UR4, UR5, UR4, 0x18 ;  /* 0x0000000405047291 */ /* 0x001fd8000f8ec03f */
.L_x_13:
[----:B0-----:R-:W-:-:S04]  /*0a40*/  IMAD.U32 R5, RZ, RZ, UR4 ;  /* 0x00000004ff057e24 */ /* 0x001fc8000f8e00ff */
[----:B------:R0:W1:Y:S03]  /*0a50*/  SYNCS.PHASECHK.TRANS64.TRYWAIT P1, [R5+URZ+0x36000], R4 ;  /* 0x03600004050075a7 */ /* 0x000066000802017f */
[----:B-1----:R-:W-:Y:S05]  /*0a60*/  @!P1 NANOSLEEP.SYNCS 0x989680 ;  /* 0x009896800000995d */ /* 0x002fea0003900000 */
[----:B------:R-:W1:Y:S02]  /*0a70*/  @!P1 SYNCS.PHASECHK.TRANS64 P1, [R5+URZ+0x36000], R4 ;  /* 0x03600004050095a7 */ /* 0x000e64000802007f */
[----:B-1----:R-:W-:Y:S05]  /*0a80*/  @!P1 BRA `(.L_x_13) ;  /* 0xfffffffc00ec9947 */ /* 0x002fea000383ffff */
[----:B------:R-:W-:Y:S01]  /*0a90*/  UIADD3 UR5, UR4, 0x24000, URZ ;  /* 0x0002400004057890 */ /* 0x000fe2000fffe03f */
[----:B------:R-:W-:Y:S01]  /*0aa0*/  WARPGROUP.ARRIVE ;  /* 0x00000000000079c5 */ /* 0x000fe20000000000 */
[----:B------:R-:W-:Y:S02]  /*0ab0*/  USHF.R.U32.HI UR4, URZ, 0x4, UR4 ;  /* 0x000000043f047899 */ /* 0x000fe40008011604 */
[----:B------:R-:W-:Y:S02]  /*0ac0*/  USHF.R.U32.HI UR5, URZ, 0x4, UR5 ;  /* 0x000000043f057899 */ /* 0x000fe40008011605 */
[----:B------:R-:W-:Y:S02]  /*0ad0*/  ULOP3.LUT UR4, UR4, 0x3fff, URZ, 0xc0, !UPT ;  /* 0x00003fff04047892 */ /* 0x000fe4000f8ec03f */
[----:B------:R-:W-:Y:S02]  /*0ae0*/  ULOP3.LUT UR5, UR5, 0x3fff, URZ, 0xc0, !UPT ;  /* 0x00003fff05057892 */ /* 0x000fe4000f8ec03f */
[----:B------:R-:W-:-:S02]  /*0af0*/  ULOP3.LUT UR9, UR4, 0x10000, URZ, 0xfc, !UPT ;  /* 0x0001000004097892 */ /* 0x000fc4000f8efc3f */
[----:B------:R-:W-:Y:S02]  /*0b00*/  ULOP3.LUT UR10, UR5, 0x10000, URZ, 0xfc, !UPT ;  /* 0x00010000050a7892 */ /* 0x000fe4000f8efc3f */
[----:B------:R-:W-:Y:S01]  /*0b10*/  UIADD3 UR8, UR9, 0x200, URZ ;  /* 0x0000020009087890 */ /* 0x000fe2000fffe03f */
[----:B------:R-:W-:Y:S02]  /*0b20*/  UMOV UR5, 0x40000040 ;  /* 0x4000004000057882 */ /* 0x000fe40000000000 */
[----:B------:R-:W-:Y:S01]  /*0b30*/  UMOV UR4, UR9 ;  /* 0x0000000900047c82 */ /* 0x000fe20008000000 */
[----:B------:R-:W-:Y:S01]  /*0b40*/  UMOV UR7, 0x40000040 ;  /* 0x4000004000077882 */ /* 0x000fe20000000000 */
[----:B------:R-:W-:Y:S02]  /*0b50*/  UMOV UR6, UR10 ;  /* 0x0000000a00067c82 */ /* 0x000fe40008000000 */
[----:B------:R-:W-:Y:S01]  /*0b60*/  HGMMA.64x64x16.F32 R56, gdesc[UR4], RZ, !UPT ;  /* 0x00e00000043879f0 */ /* 0x000fe2000c7008ff */
[----:B------:R-:W-:Y:S01]  /*0b70*/  UMOV UR4, UR8 ;  /* 0x0000000800047c82 */ /* 0x000fe20008000000 */
[----:B------:R-:W-:Y:S01]  /*0b80*/  UMOV UR5, 0x40000040 ;  /* 0x4000004000057882 */ /* 0x000fe20000000000 */
[----:B------:R-:W-:Y:S01]  /*0b90*/  UIADD3 UR8, UR9, 0x202, URZ ;  /* 0x0000020209087890 */ /* 0x000fe2000fffe03f */
[----:B------:R-:W-:Y:S01]  /*0ba0*/  HGMMA.64x64x16.F32 R24, gdesc[UR4], RZ, !UPT ;  /* 0x00e00000041879f0 */ /* 0x000fe2000c7008ff */
[----:B------:R-:W-:-:S02]  /*0bb0*/  UIADD3 UR4, UR9, 0x2, URZ ;  /* 0x0000000209047890 */ /* 0x000fc4000fffe03f */
[----:B------:R-:W-:Y:S01]  /*0bc0*/  UIADD3 UR6, UR10, 0x2, URZ ;  /* 0x000000020a067890 */ /* 0x000fe2000fffe03f */
[----:B------:R-:W-:Y:S01]  /*0bd0*/  UMOV UR5, 0x40000040 ;  /* 0x4000004000057882 */ /* 0x000fe20000000000 */
[----:B------:R-:W-:-:S07]  /*0be0*/  UMOV UR7, 0x40000040 ;  /* 0x4000004000077882 */ /* 0x000fce0000000000 */
[----:B------:R-:W-:Y:S01]  /*0bf0*/  HGMMA.64x64x16.F32 R56, gdesc[UR4], R56 ;  /* 0x00e00000043879f0 */ /* 0x000fe20008700838 */
[----:B------:R-:W-:Y:S01]  /*0c00*/  UMOV UR4, UR8 ;  /* 0x0000000800047c82 */ /* 0x000fe20008000000 */
[----:B------:R-:W-:Y:S01]  /*0c10*/  UMOV UR5, 0x40000040 ;  /* 0x4000004000057882 */ /* 0x000fe20000000000 */
[----:B------:R-:W-:Y:S01]  /*0c20*/  UIADD3 UR8, UR9, 0x204, URZ ;  /* 0x0000020409087890 */ /* 0x000fe2000fffe03f */
[----:B------:R-:W-:Y:S01]  /*0c30*/  HGMMA.64x64x16.F32 R24, gdesc[UR4], R24 ;  /* 0x00e00000041879f0 */ /* 0x000fe20008700818 */
[----:B------:R-:W-:Y:S02]  /*0c40*/  UIADD3 UR4, UR9, 0x4, URZ ;  /* 0x0000000409047890 */ /* 0x000fe4000fffe03f */
        /* <DEDUP_REMOVED lines=14> */
[----:B------:R-:W-:Y:S02]  /*0d30*/  UMOV UR5, 0x40000040 ;  /* 0x4000004000057882 */ /* 0x000fe40000000000 */
[----:B------:R-:W-:Y:S01]  /*0d40*/  HGMMA.64x64x16.F32 R24, gdesc[UR4], R24, gsb0 ;  /* 0x00e00000041879f0 */ /* 0x000fe20008000818 */
[----:B------:R-:W-:-:S05]  /*0d50*/  UMOV UR4, 0x1 ;  /* 0x0000000100047882 */ /* 0x000fca0000000000 */
.L_x_11:
[----:B0-2---:R-:W-:-:S05]  /*0d60*/  VIMNMX R4, R3, 0x1, PT ;  /* 0x0000000103047848 */ /* 0x005fca0003fe0100 */
[----:B------:R-:W-:-:S05]  /*0d70*/  IMAD.IADD R3, R3, 0x1, -R4 ;  /* 0x0000000103037824 */ /* 0x000fca00078e0a04 */
[----:B------:R-:W-:-:S13]  /*0d80*/  ISETP.GE.AND P1, PT, R3, 0x1, PT ;  /* 0x000000010300780c */ /* 0x000fda0003f26270 */
[----:B------:R-:W-:Y:S05]  /*0d90*/  @!P1 BRA `(.L_x_14) ;  /* 0x0000000400589947 */ /* 0x000fea0003800000 */
[----:B------:R-:W0:Y:S01]  /*0da0*/  S2UR UR5, SR_CgaCtaId ;  /* 0x00000000000579c3 */ /* 0x000e220000008800 */
[----:B------:R-:W-:Y:S01]  /*0db0*/  UMOV UR6, 0x400 ;  /* 0x0000040000067882 */ /* 0x000fe20000000000 */
[----:B------:R-:W-:Y:S01]  /*0dc0*/  LOP3.LUT R8, R2, 0x1, RZ, 0xfc, !PT ;  /* 0x0000000102087812 */ /* 0x000fe200078efcff */
[----:B------:R-:W-:Y:S01]  /*0dd0*/  IMAD.MOV.U32 R7, RZ, RZ, RZ ;  /* 0x000000ffff077224 */ /* 0x000fe200078e00ff */
[----:B------:R-:W-:Y:S01]  /*0de0*/  UISETP.NE.U32.AND UP0, UPT, UR4, URZ, UPT ;  /* 0x0000003f0400728c */ /* 0x000fe2000bf05070 */
[----:B------:R-:W-:Y:S01]  /*0df0*/  IMAD.MOV.U32 R4, RZ, RZ, R3 ;  /* 0x000000ffff047224 */ /* 0x000fe200078e0003 */
[----:B0-----:R-:W-:-:S04]  /*0e00*/  ULEA UR6, UR5, UR6, 0x18 ;  /* 0x0000000605067291 */ /* 0x001fc8000f8ec03f */
[----:B------:R-:W-:Y:S02]  /*0e10*/  UIADD3 UR7, UR6, 0x24000, URZ ;  /* 0x0002400006077890 */ /* 0x000fe4000fffe03f */
[----:B------:R-:W-:Y:S02]  /*0e20*/  USHF.R.U32.HI UR5, URZ, 0x4, UR6 ;  /* 0x000000043f057899 */ /* 0x000fe40008011606 */
[----:B------:R-:W-:Y:S02]  /*0e30*/  USHF.R.U32.HI UR7, URZ, 0x4, UR7 ;  /* 0x000000043f077899 */ /* 0x000fe40008011607 */
[----:B------:R-:W-:Y:S02]  /*0e40*/  ULOP3.LUT UR5, UR5, 0x3fff, URZ, 0xc0, !UPT ;  /* 0x00003fff05057892 */ /* 0x000fe4000f8ec03f */
[----:B------:R-:W-:Y:S02]  /*0e50*/  ULOP3.LUT UR8, UR7, 0x3fff, URZ, 0xc0, !UPT ;  /* 0x00003fff07087892 */ /* 0x000fe4000f8ec03f */
[----:B------:R-:W-:-:S02]  /*0e60*/  ULOP3.LUT UR7, UR5, 0x10000, URZ, 0xfc, !UPT ;  /* 0x0001000005077892 */ /* 0x000fc4000f8efc3f */
[----:B------:R-:W-:Y:S01]  /*0e70*/  ULOP3.LUT UR17, UR8, 0x10000, URZ, 0xfc, !UPT ;  /* 0x0001000008117892 */ /* 0x000fe2000f8efc3f */
[----:B------:R-:W-:-:S11]  /*0e80*/  UMOV UR5, URZ ;  /* 0x0000003f00057c82 */ /* 0x000fd60008000000 */
.L_x_19:
[----:B------:R-:W-:-:S13]  /*0e90*/  ISETP.NE.AND P2, PT, R8, 0x3, PT ;  /* 0x000000030800780c */ /* 0x000fda0003f45270 */
[----:B0-----:R-:W-:Y:S05]  /*0ea0*/  @!P2 BRA `(.L_x_15) ;  /* 0x000000000004a947 */ /* 0x001fea0003800000 */
[----:B------:R-:W-:Y:S01]  /*0eb0*/  BPT.TRAP 0x1 ;  /* 0x000000040000795c */ /* 0x000fe20000300000 */
.L_x_15:
[----:B------:R-:W-:Y:S01]  /*0ec0*/  SHF.L.U32 R5, R7, 0x1f, RZ ;  /* 0x0000001f07057819 */ /* 0x000fe200000006ff */
[----:B------:R-:W-:-:S12]  /*0ed0*/  ULEA UR8, UR4, UR6, 0x3 ;  /* 0x0000000604087291 */ /* 0x000fd8000f8e183f */
.L_x_16:
[----:B0-----:R-:W-:-:S04]  /*0ee0*/  IMAD.U32 R6, RZ, RZ, UR8 ;  /* 0x00000008ff067e24 */ /* 0x001fc8000f8e00ff */
[----:B------:R0:W1:Y:S03]  /*0ef0*/  SYNCS.PHASECHK.TRANS64.TRYWAIT P1, [R6+URZ+0x36000], R5 ;  /* 0x03600005060075a7 */ /* 0x000066000802017f */
[----:B-1----:R-:W-:Y:S05]  /*0f00*/  @!P1 NANOSLEEP.SYNCS 0x989680 ;  /* 0x009896800000995d */ /* 0x002fea0003900000 */
[----:B------:R-:W1:Y:S02]  /*0f10*/  @!P1 SYNCS.PHASECHK.TRANS64 P1, [R6+URZ+0x36000], R5 ;  /* 0x03600005060095a7 */ /* 0x000e64000802007f */
[----:B-1----:R-:W-:Y:S05]  /*0f20*/  @!P1 BRA `(.L_x_16) ;  /* 0xfffffffc00ec9947 */ /* 0x002fea000383ffff */
[----:B------:R-:W-:Y:S01]  /*0f30*/  ULEA UR15, UR4, UR7, 0xa ;  /* 0x00000007040f7291 */ /* 0x000fe2000f8e503f */
[----:B------:R-:W-:Y:S01]  /*0f40*/  WARPGROUP.ARRIVE ;  /* 0x00000000000079c5 */ /* 0x000fe20000000000 */
[----:B------:R-:W-:Y:S02]  /*0f50*/  ULEA UR14, UR4, UR17, 0x9 ;  /* 0x00000011040e7291 */ /* 0x000fe4000f8e483f */
[----:B------:R-:W-:Y:S01]  /*0f60*/  UIADD3 UR16, UR15, 0x200, URZ ;  /* 0x000002000f107890 */ /* 0x000fe2000fffe03f */
[----:B------:R-:W-:Y:S02]  /*0f70*/  UMOV UR11, 0x40000040 ;  /* 0x40000040000b7882 */ /* 0x000fe40000000000 */
[----:B------:R-:W-:Y:S01]  /*0f80*/  UMOV UR8, UR15 ;  /* 0x0000000f00087c82 */ /* 0x000fe20008000000 */
[----:B------:R-:W-:Y:S01]  /*0f90*/  UMOV UR9, 0x40000040 ;  /* 0x4000004000097882 */ /* 0x000fe20000000000 */
[----:B------:R-:W-:Y:S02]  /*0fa0*/  UMOV UR10, UR14 ;  /* 0x0000000e000a7c82 */ /* 0x000fe40008000000 */
[----:B------:R-:W-:Y:S01]  /*0fb0*/  HGMMA.64x64x16.F32 R56, gdesc[UR8], R56, UP0 ;  /* 0x00e00000083879f0 */ /* 0x000fe2000bf00838 */
[----:B------:R-:W-:Y:S01]  /*0fc0*/  UMOV UR8, UR16 ;  /* 0x0000001000087c82 */ /* 0x000fe20008000000 */
[----:B------:R-:W-:Y:S01]  /*0fd0*/  UMOV UR9, 0x40000040 ;  /* 0x4000004000097882 */ /* 0x000fe20000000000 */
[----:B------:R-:W-:Y:S01]  /*0fe0*/  UIADD3 UR16, UR15, 0x202, URZ ;  /* 0x000002020f107890 */ /* 0x000fe2000fffe03f */
[----:B------:R-:W-:Y:S01]  /*0ff0*/  HGMMA.64x64x16.F32 R24, gdesc[UR8], R24, UP0 ;  /* 0x00e00000081879f0 */ /* 0x000fe2000bf00818 */
        /* <DEDUP_REMOVED lines=16> */
[----:B------:R-:W-:Y:S01]  /*1100*/  HGMMA.64x64x16.F32 R24, gdesc[UR8], R24 ;  /* 0x00e00000081879f0 */ /* 0x000fe20008700818 */
[----:B------:R-:W-:Y:S02]  /*1110*/  UIADD3 UR10, UR14, 0x6, URZ ;  /* 0x000000060e0a7890 */ /* 0x000fe4000fffe03f */
[----:B------:R-:W-:Y:S02]  /*1120*/  UIADD3 UR8, UR15, 0x6, URZ ;  /* 0x000000060f087890 */ /* 0x000fe4000fffe03f */
[----:B------:R-:W-:Y:S01]  /*1130*/  UIADD3 UR15, UR15, 0x206, URZ ;  /* 0x000002060f0f7890 */ /* 0x000fe2000fffe03f */
[----:B------:R-:W-:Y:S01]  /*1140*/  UMOV UR11, 0x40000040 ;  /* 0x40000040000b7882 */ /* 0x000fe20000000000 */
[----:B------:R-:W-:-:S05]  /*1150*/  UMOV UR9, 0x40000040 ;  /* 0x4000004000097882 */ /* 0x000fca0000000000 */
[----:B------:R-:W-:Y:S01]  /*1160*/  HGMMA.64x64x16.F32 R56, gdesc[UR8], R56 ;  /* 0x00e00000083879f0 */ /* 0x000fe20008700838 */
[----:B------:R-:W-:Y:S01]  /*1170*/  UMOV UR8, UR15 ;  /* 0x0000000f00087c82 */ /* 0x000fe20008000000 */
[----:B------:R-:W-:Y:S02]  /*1180*/  UMOV UR9, 0x40000040 ;  /* 0x4000004000097882 */ /* 0x000fe40000000000 */
[----:B------:R-:W-:Y:S03]  /*1190*/  HGMMA.64x64x16.F32 R24, gdesc[UR8], R24, gsb0 ;  /* 0x00e00000081879f0 */ /* 0x000fe60008000818 */
[----:B------:R-:W-:Y:S02]  /*11a0*/  WARPGROUP.DEPBAR.LE gsb0, 0x1 ;  /* 0x00008000000079c5 */ /* 0x000fe40000010100 */
[----:B------:R-:W-:Y:S05]  /*11b0*/  @!P2 BRA `(.L_x_17) ;  /* 0x000000000004a947 */ /* 0x000fea0003800000 */
[----:B------:R-:W-:Y:S01]  /*11c0*/  BPT.TRAP 0x1 ;  /* 0x000000040000795c */ /* 0x000fe20000300000 */
.L_x_17:
[----:B------:R-:W-:Y:S01]  /*11d0*/  ULEA UR8, UR5, UR6, 0x3 ;  /* 0x0000000605087291 */ /* 0x000fe2000f8e183f */
[----:B------:R-:W-:-:S03]  /*11e0*/  ISETP.GT.U32.AND P1, PT, R2, 0x1, PT ;  /* 0x000000010200780c */ /* 0x000fc60003f24070 */
[----:B------:R-:W-:-:S04]  /*11f0*/  UIADD3 UR8, UR8, 0x36048, URZ ;  /* 0x0003604808087890 */ /* 0x000fc8000fffe03f */
[----:B------:R-:W-:-:S09]  /*1200*/  UPRMT UR8, URZ, 0x654, UR8 ;  /* 0x000006543f087896 */ /* 0x000fd20008000008 */
[----:B------:R-:W-:Y:S01]  /*1210*/  SYNCS.ARRIVE.TRANS64.RED.A1T0 RZ, [UR8], RZ ;  /* 0x000000ffffff79a7 */ /* 0x000fe20008100408 */
[----:B------:R-:W-:Y:S05]  /*1220*/  @P1 BRA `(.L_x_18) ;  /* 0x0000000000041947 */ /* 0x000fea0003800000 */
[----:B------:R-:W-:Y:S01]  /*1230*/  BPT.TRAP 0x1 ;  /* 0x000000040000795c */ /* 0x000fe20000300000 */
.L_x_18:
[----:B------:R-:W-:Y:S01]  /*1240*/  UIADD3 UR4, UR4, 0x1, URZ ;  /* 0x0000000104047890 */ /* 0x000fe2000fffe03f */
[C---:B------:R-:W-:Y:S01]  /*1250*/  ISETP.GT.AND P1, PT, R4.reuse, 0x1, PT ;  /* 0x000000010400780c */ /* 0x040fe20003f24270 */
[----:B------:R-:W-:Y:S01]  /*1260*/  UIADD3 UR5, UR5, 0x1, URZ ;  /* 0x0000000105057890 */ /* 0x000fe2000fffe03f */
[----:B------:R-:W-:Y:S01]  /*1270*/  VIADD R4, R4, 0xffffffff ;  /* 0xffffffff04047836 */ /* 0x000fe20000000000 */
[----:B------:R-:W-:Y:S02]  /*1280*/  UISETP.NE.AND UP0, UPT, UR4, 0x9, UPT ;  /* 0x000000090400788c */ /* 0x000fe4000bf05270 */
[----:B------:R-:W-:Y:S02]  /*1290*/  UISETP.NE.AND UP1, UPT, UR5, 0x9, UPT ;  /* 0x000000090500788c */ /* 0x000fe4000bf25270 */
[----:B------:R-:W-:Y:S02]  /*12a0*/  USEL UR8, URZ, 0x1, UP0 ;  /* 0x000000013f087887 */ /* 0x000fe40008000000 */
[----:B------:R-:W-:-:S02]  /*12b0*/  USEL UR4, UR4, URZ, UP0 ;  /* 0x0000003f04047287 */ /* 0x000fc40008000000 */
[----:B------:R-:W-:Y:S02]  /*12c0*/  USEL UR5, UR5, URZ, UP1 ;  /* 0x0000003f05057287 */ /* 0x000fe40008800000 */
[----:B------:R-:W-:Y:S01]  /*12d0*/  UPLOP3.LUT UP0, UPT, UPT, UPT, UPT, 0x80, 0x0 ;  /* 0x000000000000789c */ /* 0x000fe20003f0f070 */
[----:B------:R-:W-:Y:S01]  /*12e0*/  LOP3.LUT R7, R7, UR8, RZ, 0x3c, !PT ;  /* 0x0000000807077c12 */ /* 0x000fe2000f8e3cff */
[----:B------:R-:W-:Y:S09]  /*12f0*/  @P1 BRA `(.L_x_19) ;  /* 0xfffffff800e41947 */ /* 0x000ff2000383ffff */
.L_x_14:
[----:B------:R-:W-:Y:S02]  /*1300*/  WARPGROUP.DEPBAR.LE gsb0, 0x0 ;  /* 0x00008000000079c5 */ /* 0x000fe40000010000 */
[----:B------:R-:W-:Y:S05]  /*1310*/  @!P0 BRA `(.L_x_20) ;  /* 0x0000000000448947 */ /* 0x000fea0003800000 */
[----:B------:R-:W-:-:S04]  /*1320*/  LOP3.LUT R4, R2, 0x1, RZ, 0xfc, !PT ;  /* 0x0000000102047812 */ /* 0x000fc800078efcff */
[----:B------:R-:W-:-:S13]  /*1330*/  ISETP.NE.AND P0, PT, R4, 0x3, PT ;  /* 0x000000030400780c */ /* 0x000fda0003f05270 */
[----:B------:R-:W-:Y:S05]  /*1340*/  @!P0 BRA `(.L_x_21) ;  /* 0x0000000000048947 */ /* 0x000fea0003800000 */
[----:B------:R-:W-:Y:S01]  /*1350*/  BPT.TRAP 0x1 ;  /* 0x000000040000795c */ /* 0x000fe20000300000 */
.L_x_21:
[----:B0-----:R-:W0:Y:S01]  /*1360*/  S2R R6, SR_CgaCtaId ;  /* 0x0000000000067919 */ /* 0x001e220000008800 */
[----:B------:R-:W-:Y:S01]  /*1370*/  IMAD.WIDE.U32 R4, R3, 0x38e38e39, RZ ;  /* 0x38e38e3903047825 */ /* 0x000fe200078e00ff */
[----:B------:R-:W-:-:S04]  /*1380*/  ISETP.GT.U32.AND P0, PT, R2, 0x1, PT ;  /* 0x000000010200780c */ /* 0x000fc80003f04070 */
[----:B------:R-:W-:Y:S02]  /*1390*/  SHF.R.U32.HI R4, RZ, 0x1, R5 ;  /* 0x00000001ff047819 */ /* 0x000fe40000011605 */
[----:B------:R-:W-:-:S03]  /*13a0*/  MOV R5, 0x400 ;  /* 0x0000040000057802 */ /* 0x000fc60000000f00 */
[----:B------:R-:W-:Y:S01]  /*13b0*/  IMAD R3, R4, -0x9, R3 ;  /* 0xfffffff704037824 */ /* 0x000fe200078e0203 */
[----:B0-----:R-:W-:-:S05]  /*13c0*/  LEA R6, R6, R5, 0x18 ;  /* 0x0000000506067211 */ /* 0x001fca00078ec0ff */
[----:B------:R-:W-:-:S04]  /*13d0*/  IMAD R3, R3, 0x8, R6 ;  /* 0x0000000803037824 */ /* 0x000fc800078e0206 */
[----:B------:R-:W-:-:S05]  /*13e0*/  VIADD R3, R3, 0x36048 ;  /* 0x0003604803037836 */ /* 0x000fca0000000000 */
[----:B------:R-:W-:-:S04]  /*13f0*/  PRMT R3, RZ, 0x654, R3 ;  /* 0x00000654ff037816 */ /* 0x000fc80000000003 */
[----:B------:R1:W-:Y:S01]  /*1400*/  SYNCS.ARRIVE.TRANS64.RED.A1T0 RZ, [R3+URZ], RZ ;  /* 0x000000ff03ff79a7 */ /* 0x0003e2000810043f */
[----:B------:R-:W-:Y:S05]  /*1410*/  @P0 BRA `(.L_x_20) ;  /* 0x0000000000040947 */ /* 0x000fea0003800000 */
[----:B------:R-:W-:Y:S01]  /*1420*/  BPT.TRAP 0x1 ;  /* 0x000000040000795c */ /* 0x000fe20000300000 */
.L_x_20:
[----:B-1----:R-:W1:Y:S01]  /*1430*/  S2R R3, SR_TID.X ;  /* 0x0000000000037919 */ /* 0x002e620000002100 */
[----:B------:R-:W-:Y:S01]  /*1440*/  ULDC.64 UR4, c[0x0][0x280] ;  /* 0x0000a00000047ab9 */ /* 0x000fe20000000a00 */
[----:B0-----:R-:W0:Y:S01]  /*1450*/  S2R R5, SR_CTAID.Y ;  /* 0x0000000000057919 */ /* 0x001e220000002600 */
[----:B------:R-:W2:Y:S01]  /*1460*/  S2R R13, SR_CTAID.X ;  /* 0x00000000000d7919 */ /* 0x000ea20000002500 */
[----:B-1----:R-:W-:-:S04]  /*1470*/  SHF.R.S32.HI R2, RZ, 0x1f, R3 ;  /* 0x0000001fff027819 */ /* 0x002fc80000011403 */
[----:B------:R-:W-:Y:S01]  /*1480*/  LEA.HI R2, R2, R3, RZ, 0x7 ;  /* 0x0000000302027211 */ /* 0x000fe200078f38ff */
[----:B0-----:R-:W-:-:S03]  /*1490*/  IMAD.SHL.U32 R5, R5, 0x40, RZ ;  /* 0x0000004005057824 */ /* 0x001fc600078e00ff */
[----:B------:R-:W-:Y:S01]  /*14a0*/  LOP3.LUT R2, R2, 0xffffff80, RZ, 0xc0, !PT ;  /* 0xffffff8002027812 */ /* 0x000fe200078ec0ff */
[----:B--2---:R-:W-:Y:S01]  /*14b0*/  IMAD.SHL.U32 R8, R13, 0x80, RZ ;  /* 0x000000800d087824 */ /* 0x004fe200078e00ff */
[----:B------:R-:W-:-:S03]  /*14c0*/  ISETP.GE.AND P0, PT, R5, UR5, PT ;  /* 0x0000000505007c0c */ /* 0x000fc6000bf06270 */
[----:B------:R-:W-:Y:S01]  /*14d0*/  IMAD.IADD R4, R3, 0x1, -R2 ;  /* 0x0000000103047824 */ /* 0x000fe200078e0a02 */
[----:B------:R-:W-:-:S04]  /*14e0*/  ISETP.GE.OR P0, PT, R8, UR4, P0 ;  /* 0x0000000408007c0c */ /* 0x000fc80008706670 */
[----:B------:R-:W-:-:S04]  /*14f0*/  SHF.R.S32.HI R7, RZ, 0x1f, R4 ;  /* 0x0000001fff077819 */ /* 0x000fc80000011404 */
[----:B------:R-:W-:-:S04]  /*1500*/  LEA.HI R2, R7, R4, RZ, 0x2 ;  /* 0x0000000407027211 */ /* 0x000fc800078f10ff */
[--C-:B------:R-:W-:Y:S02]  /*1510*/  SHF.R.S32.HI R16, RZ, 0x2, R2.reuse ;  /* 0x00000002ff107819 */ /* 0x100fe40000011402 */
[----:B------:R-:W-:-:S04]  /*1520*/  SHF.R.S32.HI R3, RZ, 0x1f, R2 ;  /* 0x0000001fff037819 */ /* 0x000fc80000011402 */
[----:B------:R-:W-:-:S04]  /*1530*/  LEA.HI R3, R3, R16, RZ, 0x3 ;  /* 0x0000001003037211 */ /* 0x000fc800078f18ff */
[----:B------:R-:W-:Y:S01]  /*1540*/  LOP3.LUT R17, R3, 0xfffffff8, RZ, 0xc0, !PT ;  /* 0xfffffff803117812 */ /* 0x000fe200078ec0ff */
[----:B------:R-:W-:Y:S06]  /*1550*/  @P0 EXIT ;  /* 0x000000000000094d */ /* 0x000fec0003800000 */
[----:B------:R-:W-:Y:S01]  /*1560*/  LOP3.LUT R9, R2, 0x7ffffffc, RZ, 0xc0, !PT ;  /* 0x7ffffffc02097812 */ /* 0x000fe200078ec0ff */
[----:B------:R-:W-:Y:S01]  /*1570*/  IMAD.IADD R16, R16, 0x1, -R17 ;  /* 0x0000000110107824 */ /* 0x000fe200078e0a11 */
[----:B------:R-:W0:Y:S01]  /*1580*/  LDC.64 R2, c[0x0][0x658] ;  /* 0x00019600ff027b82 */ /* 0x000e220000000a00 */
[----:B------:R-:W-:Y:S02]  /*1590*/  LEA.HI R7, R7, R4, RZ, 0x5 ;  /* 0x0000000407077211 */ /* 0x000fe400078f28ff */
[----:B------:R-:W-:Y:S01]  /*15a0*/  IMAD.IADD R9, R4, 0x1, -R9 ;  /* 0x0000000104097824 */ /* 0x000fe200078e0a09 */
[--C-:B------:R-:W-:Y:S02]  /*15b0*/  SHF.R.S32.HI R17, RZ, 0x1f, R16.reuse ;  /* 0x0000001fff117819 */ /* 0x100fe40000011410 */
[----:B------:R-:W-:Y:S01]  /*15c0*/  SHF.R.S32.HI R11, RZ, 0x5, R7 ;  /* 0x00000005ff0b7819 */ /* 0x000fe20000011407 */
[----:B------:R-:W-:Y:S01]  /*15d0*/  IMAD.SHL.U32 R4, R9, 0x2, RZ ;  /* 0x0000000209047824 */ /* 0x000fe200078e00ff */
[----:B---3-5:R-:W-:Y:S01]  /*15e0*/  FSETP.NEU.AND P1, PT, R14, RZ, PT ;  /* 0x000000ff0e00720b */ /* 0x028fe20003f2d000 */
[----:B------:R-:W-:-:S03]  /*15f0*/  IMAD.WIDE R6, R13, 0x80, R16 ;  /* 0x000000800d067825 */ /* 0x000fc600078e0210 */
[----:B------:R-:W-:Y:S01]  /*1600*/  SHF.R.S32.HI R10, RZ, 0x1f, R4 ;  /* 0x0000001fff0a7819 */ /* 0x000fe20000011404 */
[----:B------:R-:W-:Y:S01]  /*1610*/  IMAD R13, R11, -0x10, -R8 ;  /* 0xfffffff00b0d7824 */ /* 0x000fe200078e0a08 */
[----:B------:R-:W-:Y:S01]  /*1620*/  IADD3 R8, P0, R5, R4, RZ ;  /* 0x0000000405087210 */ /* 0x000fe20007f1e0ff */
[----:B------:R-:W-:Y:S01]  /*1630*/  IMAD.WIDE R6, R11, 0x10, R6 ;  /* 0x000000100b067825 */ /* 0x000fe200078e0206 */
[----:B----4-:R-:W-:Y:S02]  /*1640*/  IADD3 R15, -R4, UR5, -R5 ;  /* 0x00000005040f7c10 */ /* 0x010fe4000fffe905 */
[----:B------:R-:W-:Y:S02]  /*1650*/  LEA.HI.X.SX32 R9, R5, R10, 0x1, P0 ;  /* 0x0000000a05097211 */ /* 0x000fe400000f0eff */
[----:B------:R-:W-:Y:S02]  /*1660*/  IADD3 R16, R13, UR4, -R16 ;  /* 0x000000040d107c10 */ /* 0x000fe4000fffe810 */
[----:B------:R-:W-:Y:S01]  /*1670*/  ISETP.GT.AND P4, PT, R15, RZ, PT ;  /* 0x000000ff0f00720c */ /* 0x000fe20003f84270 */
[-C--:B0-----:R-:W-:Y:S01]  /*1680*/  IMAD R4, R7, R2.reuse, RZ ;  /* 0x0000000207047224 */ /* 0x081fe200078e02ff */
[----:B------:R-:W-:Y:S01]  /*1690*/  SHF.L.U64.HI R19, R2, 0x3, R3 ;  /* 0x0000000302137819 */ /* 0x000fe20000010203 */
[----:B------:R-:W-:Y:S01]  /*16a0*/  IMAD.WIDE.U32 R10, R6, R2, R8 ;  /* 0x00000002060a7225 */ /* 0x000fe200078e0008 */
[----:B------:R-:W-:-:S02]  /*16b0*/  P2R R5, PR, RZ, 0x10 ;  /* 0x00000010ff057803 */ /* 0x000fc40000000000 */
[----:B------:R-:W-:Y:S01]  /*16c0*/  ISETP.GT.AND P0, PT, R16, RZ, P4 ;  /* 0x000000ff1000720c */ /* 0x000fe20002704270 */
[----:B------:R-:W-:Y:S01]  /*16d0*/  IMAD R13, R6, R3, R4 ;  /* 0x00000003060d7224 */ /* 0x000fe200078e0204 */
[C---:B------:R-:W-:Y:S01]  /*16e0*/  SHF.L.U64.HI R18, R2.reuse, 0x6, R3 ;  /* 0x0000000602127819 */ /* 0x040fe20000010203 */
[C---:B------:R-:W-:Y:S02]  /*16f0*/  IMAD.SHL.U32 R20, R2.reuse, 0x8, RZ ;  /* 0x0000000802147824 */ /* 0x040fe400078e00ff */
[----:B------:R-:W-:Y:S02]  /*1700*/  IMAD.SHL.U32 R17, R2, 0x40, RZ ;  /* 0x0000004002117824 */ /* 0x000fe400078e00ff */
[----:B------:R-:W-:Y:S01]  /*1710*/  IMAD.IADD R13, R11, 0x1, R13 ;  /* 0x000000010b0d7824 */ /* 0x000fe200078e020d */
[----:B------:R-:W-:Y:S06]  /*1720*/  @!P1 BRA `(.L_x_22) ;  /* 0x00000030008c9947 */ /* 0x000fec0003800000 */
[----:B------:R-:W-:Y:S01]  /*1730*/  ULDC.64 UR6, c[0x0][0x630] ;  /* 0x00018c0000067ab9 */ /* 0x000fe20000000a00 */
[----:B------:R-:W-:Y:S01]  /*1740*/  ULDC.64 UR8, c[0x0][0x628] ;  /* 0x00018a0000087ab9 */ /* 0x000fe20000000a00 */
[----:B------:R-:W-:Y:S01]  /*1750*/  IMAD R21, R7, UR6, RZ ;  /* 0x0000000607157c24 */ /* 0x000fe2000f8e02ff */
[----:B------:R-:W-:Y:S01]  /*1760*/  ULDC.64 UR4, c[0x0][0x650] ;  /* 0x0001940000047ab9 */ /* 0x000fe20000000a00 */
[----:B------:R-:W-:-:S04]  /*1770*/  IMAD.WIDE.U32 R2, R6, UR6, R8 ;  /* 0x0000000606027c25 */ /* 0x000fc8000f8e0008 */
[----:B------:R-:W-:Y:S01]  /*1780*/  IMAD R21, R6, UR7, R21 ;  /* 0x0000000706157c24 */ /* 0x000fe2000f8e0215 */
[----:B------:R-:W-:-:S03]  /*1790*/  LEA R4, P1, R2, UR8, 0x1 ;  /* 0x0000000802047c11 */ /* 0x000fc6000f8208ff */
[----:B------:R-:W-:-:S05]  /*17a0*/  IMAD.IADD R3, R3, 0x1, R21 ;  /* 0x0000000103037824 */ /* 0x000fca00078e0215 */
[----:B------:R-:W-:-:S05]  /*17b0*/  LEA.HI.X R5, R2, UR9, R3, 0x1, P1 ;  /* 0x0000000902057c11 */ /* 0x000fca00088f0c03 */
[----:B------:R-:W2:Y:S01]  /*17c0*/  @P0 LDG.E.LTC128B.U16 R22, desc[UR12][R4.64] ;  /* 0x0000000c04160981 */ /* 0x000ea2000c1e1520 */
[----:B------:R-:W-:Y:S01]  /*17d0*/  ISETP.GT.AND P3, PT, R15, 0x1, PT ;  /* 0x000000010f00780c */ /* 0x000fe20003f64270 */
[----:B------:R-:W-:Y:S01]  /*17e0*/  BSSY B0, `(.L_x_23) ;  /* 0x000000c000007945 */ /* 0x000fe20003800000 */
[----:B------:R-:W-:Y:S02]  /*17f0*/  LEA R2, P2, R10, UR4, 0x1 ;  /* 0x000000040a027c11 */ /* 0x000fe4000f8408ff */
[----:B------:R-:W-:Y:S01]  /*1800*/  ISETP.GT.AND P1, PT, R16, RZ, P3 ;  /* 0x000000ff1000720c */ /* 0x000fe20001f24270 */
[----:B--2---:R-:W-:-:S05]  /*1810*/  HADD2.F32 R3, -RZ, R22.H0_H0 ;  /* 0x20000016ff037230 */ /* 0x004fca0000004100 */
[----:B------:R-:W-:-:S04]  /*1820*/  FMUL R3, R3, R14 ;  /* 0x0000000e03037220 */ /* 0x000fc80000400000 */
[----:B------:R-:W-:-:S05]  /*1830*/  FFMA R3, R56, R0, R3 ;  /* 0x0000000038037223 */ /* 0x000fca0000000003 */
[----:B------:R-:W-:Y:S02]  /*1840*/  F2FP.F16.F32.PACK_AB R11, RZ, R3 ;  /* 0x00000003ff0b723e */ /* 0x000fe400000000ff */
[----:B------:R-:W-:Y:S02]  /*1850*/  P2R R3, PR, RZ, 0x8 ;  /* 0x00000008ff037803 */ /* 0x000fe40000000000 */
[----:B------:R-:W-:-:S05]  /*1860*/  LEA.HI.X R3, R10, UR5, R13, 0x1, P2 ;  /* 0x000000050a037c11 */ /* 0x000fca00090f0c0d */
[----:B------:R0:W-:Y:S01]  /*1870*/  @P0 STG.E.U16 desc[UR12][R2.64], R11 ;  /* 0x0000000b02000986 */ /* 0x0001e2000c10150c */
[----:B------:R-:W-:Y:S05]  /*1880*/  @!P1 BRA `(.L_x_24) ;  /* 0x0000000000049947 */ /* 0x000fea0003800000 */
[----:B------:R1:W5:Y:S02]  /*1890*/  LDG.E.LTC128B.U16 R22, desc[UR12][R4.64+0x2] ;  /* 0x0000020c04167981 */ /* 0x000364000c1e1520 */
.L_x_24:
[----:B------:R-:W-:Y:S05]  /*18a0*/  BSYNC B0 ;  /* 0x0000000000007941 */ /* 0x000fea0003800000 */
.L_x_23:
[----:B------:R-:W-:Y:S01]  /*18b0*/  USHF.L.U32 UR4, UR6, 0x3, URZ ;  /* 0x0000000306047899 */ /* 0x000fe2000800063f */
[----:B-----5:R-:W-:Y:S01]  /*18c0*/  HADD2.F32 R13, -RZ, R22.H0_H0 ;  /* 0x20000016ff0d7230 */ /* 0x020fe20000004100 */
[----:B------:R-:W-:Y:S01]  /*18d0*/  USHF.L.U64.HI UR5, UR6, 0x3, UR7 ;  /* 0x0000000306057899 */ /* 0x000fe20008010207 */
[----:B------:R-:W-:-:S03]  /*18e0*/  ISETP.GT.AND P0, PT, R16, 0x8, P4 ;  /* 0x000000081000780c */ /* 0x000fc60002704270 */
[----:B------:R-:W-:Y:S02]  /*18f0*/  IMAD.U32 R10, RZ, RZ, UR4 ;  /* 0x00000004ff0a7e24 */ /* 0x000fe4000f8e00ff */
[----:B------:R-:W-:Y:S01]  /*1900*/  FMUL R56, R13, R14 ;  /* 0x0000000e0d387220 */ /* 0x000fe20000400000 */
[----:B0-----:R-:W-:-:S03]  /*1910*/  IMAD.U32 R11, RZ, RZ, UR5 ;  /* 0x00000005ff0b7e24 */ /* 0x001fc6000f8e00ff */
[----:B------:R-:W-:Y:S01]  /*1920*/  FFMA R56, R57, R0, R56 ;  /* 0x0000000039387223 */ /* 0x000fe20000000038 */
[----:B------:R-:W-:-:S04]  /*1930*/  IMAD.WIDE.U32 R12, R6, UR6, R10 ;  /* 0x00000006060c7c25 */ /* 0x000fc8000f8e000a */
[----:B------:R-:W-:Y:S02]  /*1940*/  F2FP.F16.F32.PACK_AB R57, RZ, R56 ;  /* 0x00000038ff39723e */ /* 0x000fe400000000ff */
[----:B------:R-:W-:-:S03]  /*1950*/  IADD3 R23, P2, R8, R12, RZ ;  /* 0x0000000c08177210 */ /* 0x000fc60007f5e0ff */
[----:B------:R0:W-:Y:S01]  /*1960*/  @P1 STG.E.U16 desc[UR12][R2.64+0x2], R57 ;  /* 0x0000023902001986 */ /* 0x0001e2000c10150c */
[----:B------:R-:W-:Y:S02]  /*1970*/  IADD3.X R56, R9, R21, R13, P2, !PT ;  /* 0x0000001509387210 */ /* 0x000fe400017fe40d */
[----:B------:R-:W-:-:S04]  /*1980*/  LEA R12, P2, R23, UR8, 0x1 ;  /* 0x00000008170c7c11 */ /* 0x000fc8000f8408ff */
[----:B------:R-:W-:-:S05]  /*1990*/  LEA.HI.X R13, R23, UR9, R56, 0x1, P2 ;  /* 0x00000009170d7c11 */ /* 0x000fca00090f0c38 */
[----:B------:R-:W2:Y:S01]  /*19a0*/  @P0 LDG.E.LTC128B.U16 R22, desc[UR12][R12.64] ;  /* 0x0000000c0c160981 */ /* 0x000ea2000c1e1520 */
[C---:B------:R-:W-:Y:S01]  /*19b0*/  IMAD.SHL.U32 R23, R20.reuse, 0x2, RZ ;  /* 0x0000000214177824 */ /* 0x040fe200078e00ff */
[----:B------:R-:W-:Y:S01]  /*19c0*/  SHF.L.U64.HI R19, R20, 0x1, R19 ;  /* 0x0000000114137819 */ /* 0x000fe20000010213 */
[----:B------:R-:W-:Y:S01]  /*19d0*/  BSSY B0, `(.L_x_25) ;  /* 0x000000b000007945 */ /* 0x000fe20003800000 */
[----:B------:R-:W-:Y:S02]  /*19e0*/  ISETP.GT.AND P1, PT, R16, 0x8, P3 ;  /* 0x000000081000780c */ /* 0x000fe40001f24270 */
[----:B------:R-:W-:Y:S01]  /*19f0*/  IADD3 R20, P2, R23, R2, RZ ;  /* 0x0000000217147210 */ /* 0x000fe20007f5e0ff */
[----:B--2---:R-:W-:-:S05]  /*1a00*/  HADD2.F32 R21, -RZ, R22.H0_H0 ;  /* 0x20000016ff157230 */ /* 0x004fca0000004100 */
[----:B------:R-:W-:-:S04]  /*1a10*/  FMUL R21, R21, R14 ;  /* 0x0000000e15157220 */ /* 0x000fc80000400000 */
[----:B------:R-:W-:-:S05]  /*1a20*/  FFMA R21, R58, R0, R21 ;  /* 0x000000003a157223 */ /* 0x000fca0000000015 */
[----:B------:R-:W-:Y:S01]  /*1a30*/  F2FP.F16.F32.PACK_AB R56, RZ, R21 ;  /* 0x00000015ff38723e */ /* 0x000fe200000000ff */
[----:B------:R-:W-:-:S05]  /*1a40*/  IMAD.X R21, R19, 0x1, R3, P2 ;  /* 0x0000000113157824 */ /* 0x000fca00010e0603 */
[----:B------:R0:W-:Y:S01]  /*1a50*/  @P0 STG.E.U16 desc[UR12][R20.64], R56 ;  /* 0x0000003814000986 */ /* 0x0001e2000c10150c */
[----:B------:R-:W-:Y:S05]  /*1a60*/  @!P1 BRA `(.L_x_26) ;  /* 0x0000000000049947 */ /* 0x000fea0003800000 */
[----:B------:R2:W5:Y:S02]  /*1a70*/  LDG.E.LTC128B.U16 R22, desc[UR12][R12.64+0x2] ;  /* 0x0000020c0c167981 */ /* 0x000564000c1e1520 */
.L_x_26:
[----:B------:R-:W-:Y:S05]  /*1a80*/  BSYNC B0 ;  /* 0x0000000000007941 */ /* 0x000fea0003800000 */
.L_x_25:
[----:B0----5:R-:W-:Y:S01]  /*1a90*/  HADD2.F32 R57, -RZ, R22.H0_H0 ;  /* 0x20000016ff397230 */ /* 0x021fe20000004100 */
[----:B------:R-:W-:Y:S01]  /*1aa0*/  ISETP.GT.AND P3, PT, R15, 0x8, PT ;  /* 0x000000080f00780c */ /* 0x000fe20003f64270 */
[----:B------:R-:W-:Y:S03]  /*1ab0*/  BSSY B0, `(.L_x_27) ;  /* 0x0000009000007945 */ /* 0x000fe60003800000 */
[----:B------:R-:W-:Y:S01]  /*1ac0*/  FMUL R56, R57, R14 ;  /* 0x0000000e39387220 */ /* 0x000fe20000400000 */
[----:B------:R-:W-:Y:S02]  /*1ad0*/  ISETP.GT.AND P0, PT, R16, RZ, P3 ;  /* 0x000000ff1000720c */ /* 0x000fe40001f04270 */
[----:B------:R-:W-:Y:S01]  /*1ae0*/  P2R R57, PR, RZ, 0x8 ;  /* 0x00000008ff397803 */ /* 0x000fe20000000000 */
[----:B------:R-:W-:-:S05]  /*1af0*/  FFMA R56, R59, R0, R56 ;  /* 0x000000003b387223 */ /* 0x000fca0000000038 */
[----:B------:R-:W-:-:S05]  /*1b00*/  F2FP.F16.F32.PACK_AB R56, RZ, R56 ;  /* 0x00000038ff38723e */ /* 0x000fca00000000ff */
[----:B------:R0:W-:Y:S01]  /*1b10*/  @P1 STG.E.U16 desc[UR12][R20.64+0x2], R56 ;  /* 0x0000023814001986 */ /* 0x0001e2000c10150c */
[----:B------:R-:W-:Y:S05]  /*1b20*/  @!P0 BRA `(.L_x_28) ;  /* 0x0000000000048947 */ /* 0x000fea0003800000 */
[----:B------:R3:W5:Y:S02]  /*1b30*/  LDG.E.LTC128B.U16 R22, desc[UR12][R4.64+0x10] ;  /* 0x0000100c04167981 */ /* 0x000764000c1e1520 */
.L_x_28:
[----:B------:R-:W-:Y:S05]  /*1b40*/  BSYNC B0 ;  /* 0x0000000000007941 */ /* 0x000fea0003800000 */
.L_x_27:
[----:B-----5:R-:W-:Y:S01]  /*1b50*/  HADD2.F32 R57, -RZ, R22.H0_H0 ;  /* 0x20000016ff397230 */ /* 0x020fe20000004100 */
[----:B------:R-:W-:Y:S01]  /*1b60*/  ISETP.GT.AND P2, PT, R15, 0x9, PT ;  /* 0x000000090f00780c */ /* 0x000fe20003f44270 */
[----:B------:R-:W-:Y:S03]  /*1b70*/  BSSY B0, `(.L_x_29) ;  /* 0x0000009000007945 */ /* 0x000fe60003800000 */
[----:B------:R-:W-:Y:S01]  /*1b80*/  FMUL R57, R57, R14 ;  /* 0x0000000e39397220 */ /* 0x000fe20000400000 */
[----:B------:R-:W-:Y:S02]  /*1b90*/  ISETP.GT.AND P1, PT, R16, RZ, P2 ;  /* 0x000000ff1000720c */ /* 0x000fe40001724270 */
[----:B0-----:R-:W-:Y:S01]  /*1ba0*/  P2R R56, PR, RZ, 0x4 ;  /* 0x00000004ff387803 */ /* 0x001fe20000000000 */
[----:B------:R-:W-:-:S05]  /*1bb0*/  FFMA R57, R60, R0, R57 ;  /* 0x000000003c397223 */ /* 0x000fca0000000039 */
[----:B------:R-:W-:-:S05]  /*1bc0*/  F2FP.F16.F32.PACK_AB R57, RZ, R57 ;  /* 0x00000039ff39723e */ /* 0x000fca00000000ff */
[----:B------:R0:W-:Y:S01]  /*1bd0*/  @P0 STG.E.U16 desc[UR12][R2.64+0x10], R57 ;  /* 0x0000103902000986 */ /* 0x0001e2000c10150c */
[----:B------:R-:W-:Y:S05]  /*1be0*/  @!P1 BRA `(.L_x_30) ;  /* 0x0000000000049947 */ /* 0x000fea0003800000 */
[----:B------:R4:W5:Y:S02]  /*1bf0*/  LDG.E.LTC128B.U16 R22, desc[UR12][R4.64+0x12] ;  /* 0x0000120c04167981 */ /* 0x000964000c1e1520 */
.L_x_30:
[----:B------:R-:W-:Y:S05]  /*1c00*/  BSYNC B0 ;  /* 0x0000000000007941 */ /* 0x000fea0003800000 */
.L_x_29:
[----:B0----5:R-:W-:Y:S01]  /*1c10*/  HADD2.F32 R57, -RZ, R22.H0_H0 ;  /* 0x20000016ff397230 */ /* 0x021fe20000004100 */
[----:B------:R-:W-:Y:S01]  /*1c20*/  ISETP.GT.AND P0, PT, R16, 0x8, P3 ;  /* 0x000000081000780c */ /* 0x000fe20001f04270 */
[----:B------:R-:W-:Y:S03]  /*1c30*/  BSSY B0, `(.L_x_31) ;  /* 0x0000007000007945 */ /* 0x000fe60003800000 */
[----:B------:R-:W-:-:S04]  /*1c40*/  FMUL R56, R57, R14 ;  /* 0x0000000e39387220 */ /* 0x000fc80000400000 */
[----:B------:R-:W-:-:S05]  /*1c50*/  FFMA R56, R61, R0, R56 ;  /* 0x000000003d387223 */ /* 0x000fca0000000038 */
[----:B------:R-:W-:-:S05]  /*1c60*/  F2FP.F16.F32.PACK_AB R56, RZ, R56 ;  /* 0x00000038ff38723e */ /* 0x000fca00000000ff */
[----:B------:R0:W-:Y:S01]  /*1c70*/  @P1 STG.E.U16 desc[UR12][R2.64+0x12], R56 ;  /* 0x0000123802001986 */ /* 0x0001e2000c10150c */
[----:B------:R-:W-:Y:S05]  /*1c80*/  @!P0 BRA `(.L_x_32) ;  /* 0x0000000000048947 */ /* 0x000fea0003800000 */
[----:B------:R0:W5:Y:S02]  /*1c90*/  LDG.E.LTC128B.U16 R22, desc[UR12][R12.64+0x10] ;  /* 0x0000100c0c167981 */ /* 0x000164000c1e1520 */
.L_x_32:
[----:B------:R-:W-:Y:S05]  /*1ca0*/  BSYNC B0 ;  /* 0x0000000000007941 */ /* 0x000fea0003800000 */
.L_x_31:
[----:B-----5:R-:W-:Y:S01]  /*1cb0*/  HADD2.F32 R57, -RZ, R22.H0_H0 ;  /* 0x20000016ff397230 */ /* 0x020fe20000004100 */
        /* <DEDUP_REMOVED lines=8> */
.L_x_34:
[----:B------:R-:W-:Y:S05]  /*1d40*/  BSYNC B0 ;  /* 0x0000000000007941 */ /* 0x000fea0003800000 */
.L_x_33:
[----:B-----5:R-:W-:Y:S01]  /*1d50*/  HADD2.F32 R59, -RZ, R22.H0_H0 ;  /* 0x20000016ff3b7230 */ /* 0x020fe20000004100 */
[----:B------:R-:W-:Y:S01]  /*1d60*/  ISETP.GT.AND P3, PT, R15, 0x10, PT ;  /* 0x000000100f00780c */ /* 0x000fe20003f64270 */
[C---:B0-----:R-:W-:Y:S01]  /*1d70*/  IMAD.SHL.U32 R57, R17.reuse, 0x2, RZ ;  /* 0x0000000211397824 */ /* 0x041fe200078e00ff */
[----:B------:R-:W-:Y:S01]  /*1d80*/  SHF.L.U64.HI R17, R17, 0x1, R18 ;  /* 0x0000000111117819 */ /* 0x000fe20000010212 */
[----:B------:R-:W-:Y:S01]  /*1d90*/  BSSY B0, `(.L_x_35) ;  /* 0x000000b000007945 */ /* 0x000fe20003800000 */
[----:B------:R-:W-:Y:S02]  /*1da0*/  FMUL R56, R59, R14 ;  /* 0x0000000e3b387220 */ /* 0x000fe40000400000 */
[----:B------:R-:W-:Y:S02]  /*1db0*/  IADD3 R18, P0, P2, R57, R2, R23 ;  /* 0x0000000239127210 */ /* 0x000fe40007a1e017 */
[----:B------:R-:W-:Y:S01]  /*1dc0*/  FFMA R56, R63, R0, R56 ;  /* 0x000000003f387223 */ /* 0x000fe20000000038 */
[----:B------:R-:W-:-:S02]  /*1dd0*/  P2R R23, PR, RZ, 0x8 ;  /* 0x00000008ff177803 */ /* 0x000fc40000000000 */
[----:B------:R-:W-:Y:S02]  /*1de0*/  IADD3.X R19, R17, R3, R19, P0, P2 ;  /* 0x0000000311137210 */ /* 0x000fe400007e4413 */
[----:B------:R-:W-:Y:S02]  /*1df0*/  F2FP.F16.F32.PACK_AB R56, RZ, R56 ;  /* 0x00000038ff38723e */ /* 0x000fe400000000ff */
[----:B------:R-:W-:-:S03]  /*1e00*/  ISETP.GT.AND P0, PT, R16, RZ, P3 ;  /* 0x000000ff1000720c */ /* 0x000fc60001f04270 */
[----:B------:R0:W-:Y:S10]  /*1e10*/  @P1 STG.E.U16 desc[UR12][R20.64+0x12], R56 ;  /* 0x0000123814001986 */ /* 0x0001f4000c10150c */
[----:B------:R-:W-:Y:S05]  /*1e20*/  @!P0 BRA `(.L_x_36) ;  /* 0x0000000000048947 */ /* 0x000fea0003800000 */
[----:B------:R0:W5:Y:S02]  /*1e30*/  LDG.E.LTC128B.U16 R22, desc[UR12][R4.64+0x20] ;  /* 0x0000200c04167981 */ /* 0x000164000c1e1520 */
.L_x_36:
[----:B------:R-:W-:Y:S05]  /*1e40*/  BSYNC B0 ;  /* 0x0000000000007941 */ /* 0x000fea0003800000 */
.L_x_35:
[----:B-----5:R-:W-:Y:S01]  /*1e50*/  HADD2.F32 R23, -RZ, R22.H0_H0 ;  /* 0x20000016ff177230 */ /* 0x020fe20000004100 */
[----:B------:R-:W-:Y:S01]  /*1e60*/  ISETP.GT.AND P1, PT, R15, 0x11, PT ;  /* 0x000000110f00780c */ /* 0x000fe20003f24270 */
[----:B------:R-:W-:Y:S03]  /*1e70*/  BSSY B0, `(.L_x_37) ;  /* 0x0000009000007945 */ /* 0x000fe60003800000 */
[----:B------:R-:W-:-:S04]  /*1e80*/  FMUL R23, R23, R14 ;  /* 0x0000000e17177220 */ /* 0x000fc80000400000 */
[----:B------:R-:W-:-:S05]  /*1e90*/  FFMA R23, R64, R0, R23 ;  /* 0x0000000040177223 */ /* 0x000fca0000000017 */
[----:B------:R-:W-:-:S05]  /*1ea0*/  F2FP.F16.F32.PACK_AB R23, RZ, R23 ;  /* 0x00000017ff17723e */ /* 0x000fca00000000ff */
[----:B------:R1:W-:Y:S01]  /*1eb0*/  @P0 STG.E.U16 desc[UR12][R2.64+0x20], R23 ;  /* 0x0000201702000986 */ /* 0x0003e2000c10150c */
[----:B------:R-:W-:Y:S02]  /*1ec0*/  ISETP.GT.AND P0, PT, R16, RZ, P1 ;  /* 0x000000ff1000720c */ /* 0x000fe40000f04270 */
[----:B-1----:R-:W-:-:S11]  /*1ed0*/  P2R R23, PR, RZ, 0x2 ;  /* 0x00000002ff177803 */ /* 0x002fd60000000000 */
[----:B------:R-:W-:Y:S05]  /*1ee0*/  @!P0 BRA `(.L_x_38) ;  /* 0x0000000000048947 */ /* 0x000fea0003800000 */
[----:B------:R1:W5:Y:S02]  /*1ef0*/  LDG.E.LTC128B.U16 R22, desc[UR12][R4.64+0x22] ;  /* 0x0000220c04167981 */ /* 0x000364000c1e1520 */
.L_x_38:
[----:B------:R-:W-:Y:S05]  /*1f00*/  BSYNC B0 ;  /* 0x0000000000007941 */ /* 0x000fea0003800000 */
.L_x_37:
[----:B-----5:R-:W-:Y:S01]  /*1f10*/  HADD2.F32 R23, -RZ, R22.H0_H0 ;  /* 0x20000016ff177230 */ /* 0x020fe20000004100 */
[----:B------:R-:W-:Y:S04]  /*1f20*/  BSSY B0, `(.L_x_39) ;  /* 0x0000008000007945 */ /* 0x000fe80003800000 */
[----:B0-----:R-:W-:-:S04]  /*1f30*/  FMUL R56, R23, R14 ;  /* 0x0000000e17387220 */ /* 0x001fc80000400000 */
[----:B------:R-:W-:-:S05]  /*1f40*/  FFMA R56, R65, R0, R56 ;  /* 0x0000000041387223 */ /* 0x000fca0000000038 */
[----:B------:R-:W-:-:S05]  /*1f50*/  F2FP.F16.F32.PACK_AB R56, RZ, R56 ;  /* 0x00000038ff38723e */ /* 0x000fca00000000ff */
[----:B------:R0:W-:Y:S01]  /*1f60*/  @P0 STG.E.U16 desc[UR12][R2.64+0x22], R56 ;  /* 0x0000223802000986 */ /* 0x0001e2000c10150c */
[----:B------:R-:W-:-:S13]  /*1f70*/  ISETP.GT.AND P0, PT, R16, 0x8, P3 ;  /* 0x000000081000780c */ /* 0x000fda0001f04270 */
[----:B0-----:R-:W-:Y:S05]  /*1f80*/  @!P0 BRA `(.L_x_40) ;  /* 0x0000000000048947 */ /* 0x001fea0003800000 */
[----:B------:R0:W5:Y:S02]  /*1f90*/  LDG.E.LTC128B.U16 R22, desc[UR12][R12.64+0x20] ;  /* 0x0000200c0c167981 */ /* 0x000164000c1e1520 */
.L_x_40:
[----:B------:R-:W-:Y:S05]  /*1fa0*/  BSYNC B0 ;  /* 0x0000000000007941 */ /* 0x000fea0003800000 */
.L_x_39:
[----:B-----5:R-:W-:Y:S01]  /*1fb0*/  HADD2.F32 R23, -RZ, R22.H0_H0 ;  /* 0x20000016ff177230 */ /* 0x020fe20000004100 */
[----:B------:R-:W-:Y:S01]  /*1fc0*/  BSSY B0, `(.L_x_41) ;  /* 0x000000c000007945 */ /* 0x000fe20003800000 */
[----:B------:R-:W-:-:S03]  /*1fd0*/  PRMT R56, R22, 0x7610, R56 ;  /* 0x0000761016387816 */ /* 0x000fc60000000038 */
[----:B------:R-:W-:-:S04]  /*1fe0*/  FMUL R23, R23, R14 ;  /* 0x0000000e17177220 */ /* 0x000fc80000400000 */
[----:B------:R-:W-:-:S05]  /*1ff0*/  FFMA R23, R66, R0, R23 ;  /* 0x0000000042177223 */ /* 0x000fca0000000017 */
[----:B------:R-:W-:-:S04]  /*2000*/  F2FP.F16.F32.PACK_AB R23, RZ, R23 ;  /* 0x00000017ff17723e */ /* 0x000fc800000000ff */
[----:B------:R-:W-:-:S05]  /*2010*/  PRMT R58, R23, 0x7610, R58 ;  /* 0x00007610173a7816 */ /* 0x000fca000000003a */
[----:B------:R0:W-:Y:S01]  /*2020*/  @P0 STG.E.U16 desc[UR12][R20.64+0x20], R58 ;  /* 0x0000203a14000986 */ /* 0x0001e2000c10150c */
[----:B------:R-:W-:-:S05]  /*2030*/  IADD3 R59, P0, R6, 0x40, RZ ;  /* 0x00000040063b7810 */ /* 0x000fca0007f1e0ff */
[----:B------:R-:W-:Y:S01]  /*2040*/  IMAD.X R23, RZ, RZ, R7, P0 ;  /* 0x000000ffff177224 */ /* 0x000fe200000e0607 */
[----:B------:R-:W-:-:S13]  /*2050*/  ISETP.GT.AND P0, PT, R16, 0x8, P1 ;  /* 0x000000081000780c */ /* 0x000fda0000f04270 */
[----:B0-----:R-:W-:Y:S05]  /*2060*/  @!P0 BRA `(.L_x_42) ;  /* 0x0000000000048947 */ /* 0x001fea0003800000 */
[----:B------:R0:W5:Y:S02]  /*2070*/  LDG.E.LTC128B.U16 R56, desc[UR12][R12.64+0x22] ;  /* 0x0000220c0c387981 */ /* 0x000164000c1e1520 */
.L_x_42:
[----:B------:R-:W-:Y:S05]  /*2080*/  BSYNC B0 ;  /* 0x0000000000007941 */ /* 0x000fea0003800000 */
.L_x_41:
[----:B-----5:R-:W-:Y:S01]  /*2090*/  HADD2.F32 R7, -RZ, R56.H0_H0 ;  /* 0x20000038ff077230 */ /* 0x020fe20000004100 */
[----:B------:R-:W-:Y:S01]  /*20a0*/  ISETP.GT.AND P2, PT, R15, 0x18, PT ;  /* 0x000000180f00780c */ /* 0x000fe20003f44270 */
[----:B------:R-:W-:Y:S01]  /*20b0*/  IMAD.WIDE.U32 R10, R59, UR6, R10 ;  /* 0x000000063b0a7c25 */ /* 0x000fe2000f8e000a */
[----:B------:R-:W-:Y:S03]  /*20c0*/  BSSY B0, `(.L_x_43) ;  /* 0x0000014000007945 */ /* 0x000fe60003800000 */
[----:B------:R-:W-:-:S04]  /*20d0*/  FMUL R6, R7, R14 ;  /* 0x0000000e07067220 */ /* 0x000fc80000400000 */
[----:B------:R-:W-:-:S05]  /*20e0*/  FFMA R6, R67, R0, R6 ;  /* 0x0000000043067223 */ /* 0x000fca0000000006 */
[----:B------:R-:W-:Y:S01]  /*20f0*/  F2FP.F16.F32.PACK_AB R7, RZ, R6 ;  /* 0x00000006ff07723e */ /* 0x000fe200000000ff */
[----:B------:R-:W-:Y:S02]  /*2100*/  IMAD R6, R23, UR6, RZ ;  /* 0x0000000617067c24 */ /* 0x000fe4000f8e02ff */
[----:B------:R-:W-:Y:S01]  /*2110*/  IMAD.WIDE.U32 R22, R59, UR6, R8 ;  /* 0x000000063b167c25 */ /* 0x000fe2000f8e0008 */
[----:B------:R-:W-:-:S03]  /*2120*/  PRMT R58, R7, 0x7610, R58 ;  /* 0x00007610073a7816 */ /* 0x000fc6000000003a */
[----:B------:R-:W-:Y:S02]  /*2130*/  IMAD R61, R59, UR7, R6 ;  /* 0x000000073b3d7c24 */ /* 0x000fe4000f8e0206 */
[----:B------:R0:W-:Y:S01]  /*2140*/  @P0 STG.E.U16 desc[UR12][R20.64+0x22], R58 ;  /* 0x0000223a14000986 */ /* 0x0001e2000c10150c */
[----:B------:R-:W-:Y:S01]  /*2150*/  LEA R6, P0, R22, UR8, 0x1 ;  /* 0x0000000816067c11 */ /* 0x000fe2000f8008ff */
[----:B------:R-:W-:-:S05]  /*2160*/  IMAD.IADD R7, R23, 0x1, R61 ;  /* 0x0000000117077824 */ /* 0x000fca00078e023d */
[----:B------:R-:W-:Y:S02]  /*2170*/  LEA.HI.X R7, R22, UR9, R7, 0x1, P0 ;  /* 0x0000000916077c11 */ /* 0x000fe400080f0c07 */
[----:B------:R-:W-:-:S04]  /*2180*/  IADD3 R10, P0, R8, R10, RZ ;  /* 0x0000000a080a7210 */ /* 0x000fc80007f1e0ff */
[----:B------:R-:W-:Y:S02]  /*2190*/  IADD3.X R9, R9, R61, R11, P0, !PT ;  /* 0x0000003d09097210 */ /* 0x000fe400007fe40b */
[----:B------:R-:W-:-:S04]  /*21a0*/  LEA R8, P0, R10, UR8, 0x1 ;  /* 0x000000080a087c11 */ /* 0x000fc8000f8008ff */
[----:B------:R-:W-:Y:S02]  /*21b0*/  LEA.HI.X R9, R10, UR9, R9, 0x1, P0 ;  /* 0x000000090a097c11 */ /* 0x000fe400080f0c09 */
[----:B------:R-:W-:Y:S02]  /*21c0*/  ISETP.GT.AND P0, PT, R16, RZ, P2 ;  /* 0x000000ff1000720c */ /* 0x000fe40001704270 */
[----:B------:R-:W-:-:S11]  /*21d0*/  P2R R10, PR, RZ, 0x4 ;  /* 0x00000004ff0a7803 */ /* 0x000fd60000000000 */
[----:B0-----:R-:W-:Y:S05]  /*21e0*/  @!P0 BRA `(.L_x_44) ;  /* 0x0000000000048947 */ /* 0x001fea0003800000 */
[----:B------:R0:W5:Y:S02]  /*21f0*/  LDG.E.LTC128B.U16 R56, desc[UR12][R4.64+0x30] ;  /* 0x0000300c04387981 */ /* 0x000164000c1e1520 */
.L_x_44:
[----:B------:R-:W-:Y:S05]  /*2200*/  BSYNC B0 ;  /* 0x0000000000007941 */ /* 0x000fea0003800000 */
.L_x_43:
[----:B-----5:R-:W-:Y:S01]  /*2210*/  HADD2.F32 R11, -RZ, R56.H0_H0 ;  /* 0x20000038ff0b7230 */ /* 0x020fe20000004100 */
[----:B------:R-:W-:Y:S01]  /*2220*/  ISETP.GT.AND P1, PT, R15, 0x19, PT ;  /* 0x000000190f00780c */ /* 0x000fe20003f24270 */
[----:B------:R-:W-:Y:S03]  /*2230*/  BSSY B0, `(.L_x_45) ;  /* 0x0000009000007945 */ /* 0x000fe60003800000 */
[----:B------:R-:W-:Y:S01]  /*2240*/  FMUL R11, R11, R14 ;  /* 0x0000000e0b0b7220 */ /* 0x000fe20000400000 */
[----:B------:R-:W-:-:S03]  /*2250*/  P2R R10, PR, RZ, 0x2 ;  /* 0x00000002ff0a7803 */ /* 0x000fc60000000000 */
[----:B------:R-:W-:-:S05]  /*2260*/  FFMA R11, R68, R0, R11 ;  /* 0x00000000440b7223 */ /* 0x000fca000000000b */
[----:B------:R-:W-:-:S05]  /*2270*/  F2FP.F16.F32.PACK_AB R11, RZ, R11 ;  /* 0x0000000bff0b723e */ /* 0x000fca00000000ff */
[----:B------:R0:W-:Y:S01]  /*2280*/  @P0 STG.E.U16 desc[UR12][R2.64+0x30], R11 ;  /* 0x0000300b02000986 */ /* 0x0001e2000c10150c */
[----:B------:R-:W-:-:S13]  /*2290*/  ISETP.GT.AND P0, PT, R16, RZ, P1 ;  /* 0x000000ff1000720c */ /* 0x000fda0000f04270 */
[----:B0-----:R-:W-:Y:S05]  /*22a0*/  @!P0 BRA `(.L_x_46) ;  /* 0x0000000000048947 */ /* 0x001fea0003800000 */
[----:B------:R0:W5:Y:S02]  /*22b0*/  LDG.E.LTC128B.U16 R56, desc[UR12][R4.64+0x32] ;  /* 0x0000320c04387981 */ /* 0x000164000c1e1520 */
.L_x_46:
[----:B------:R-:W-:Y:S05]  /*22c0*/  BSYNC B0 ;  /* 0x0000000000007941 */ /* 0x000fea0003800000 */
.L_x_45:
[----:B-----5:R-:W-:Y:S01]  /*22d0*/  HADD2.F32 R11, -RZ, R56.H0_H0 ;  /* 0x20000038ff0b7230 */ /* 0x020fe20000004100 */
[----:B------:R-:W-:Y:S04]  /*22e0*/  BSSY B0, `(.L_x_47) ;  /* 0x0000008000007945 */ /* 0x000fe80003800000 */
[----:B------:R-:W-:-:S04]  /*22f0*/  FMUL R10, R11, R14 ;  /* 0x0000000e0b0a7220 */ /* 0x000fc80000400000 */
[----:B------:R-:W-:-:S05]  /*2300*/  FFMA R10, R69, R0, R10 ;  /* 0x00000000450a7223 */ /* 0x000fca000000000a */
[----:B------:R-:W-:-:S05]  /*2310*/  F2FP.F16.F32.PACK_AB R10, RZ, R10 ;  /* 0x0000000aff0a723e */ /* 0x000fca00000000ff */
[----:B------:R0:W-:Y:S01]  /*2320*/  @P0 STG.E.U16 desc[UR12][R2.64+0x32], R10 ;  /* 0x0000320a02000986 */ /* 0x0001e2000c10150c */
[----:B------:R-:W-:-:S13]  /*2330*/  ISETP.GT.AND P0, PT, R16, 0x8, P2 ;  /* 0x000000081000780c */ /* 0x000fda0001704270 */
[----:B0-----:R-:W-:Y:S05]  /*2340*/  @!P0 BRA `(.L_x_48) ;  /* 0x0000000000048947 */ /* 0x001fea0003800000 */
[----:B------:R0:W5:Y:S02]  /*2350*/  LDG.E.LTC128B.U16 R56, desc[UR12][R12.64+0x30] ;  /* 0x0000300c0c387981 */ /* 0x000164000c1e1520 */
.L_x_48:
[----:B------:R-:W-:Y:S05]  /*2360*/  BSYNC B0 ;  /* 0x0000000000007941 */ /* 0x000fea0003800000 */
.L_x_47:
        /* <DEDUP_REMOVED lines=9> */
.L_x_50:
[----:B------:R-:W-:Y:S05]  /*2400*/  BSYNC B0 ;  /* 0x0000000000007941 */ /* 0x000fea0003800000 */
.L_x_49:
        /* <DEDUP_REMOVED lines=11> */
.L_x_52:
[----:B------:R-:W-:Y:S05]  /*24c0*/  BSYNC B0 ;  /* 0x0000000000007941 */ /* 0x000fea0003800000 */
.L_x_51:
        /* <DEDUP_REMOVED lines=11> */
.L_x_54:
[----:B------:R-:W-:Y:S05]  /*2580*/  BSYNC B0 ;  /* 0x0000000000007941 */ /* 0x000fea0003800000 */
.L_x_53:
        /* <DEDUP_REMOVED lines=9> */
.L_x_56:
[----:B------:R-:W-:Y:S05]  /*2620*/  BSYNC B0 ;  /* 0x0000000000007941 */ /* 0x000fea0003800000 */
.L_x_55:
        /* <DEDUP_REMOVED lines=9> */
.L_x_58:
[----:B------:R-:W-:Y:S05]  /*26c0*/  BSYNC B0 ;  /* 0x0000000000007941 */ /* 0x000fea0003800000 */
.L_x_57:
        /* <DEDUP_REMOVED lines=11> */
.L_x_60:
[----:B------:R-:W-:Y:S05]  /*2780*/  BSYNC B0 ;  /* 0x0000000000007941 */ /* 0x000fea0003800000 */
.L_x_59:
[----:B-----5:R-:W-:Y:S01]  /*2790*/  HADD2.F32 R11, -RZ, R56.H0_H0 ;  /* 0x20000038ff0b7230 */ /* 0x020fe20000004100 */
[----:B------:R-:W-:Y:S01]  /*27a0*/  ISETP.GT.AND P4, PT, R15, 0x29, PT ;  /* 0x000000290f00780c */ /* 0x000fe20003f84270 */
[----:B------:R-:W-:Y:S03]  /*27b0*/  BSSY B0, `(.L_x_61) ;  /* 0x0000008000007945 */ /* 0x000fe60003800000 */
[----:B------:R-:W-:-:S04]  /*27c0*/  FMUL R11, R11, R14 ;  /* 0x0000000e0b0b7220 */ /* 0x000fc80000400000 */
[----:B------:R-:W-:-:S05]  /*27d0*/  FFMA R11, R76, R0, R11 ;  /* 0x000000004c0b7223 */ /* 0x000fca000000000b */
[----:B------:R-:W-:-:S05]  /*27e0*/  F2FP.F16.F32.PACK_AB R11, RZ, R11 ;  /* 0x0000000bff0b723e */ /* 0x000fca00000000ff */
[----:B------:R0:W-:Y:S01]  /*27f0*/  @P0 STG.E.U16 desc[UR12][R2.64+0x50], R11 ;  /* 0x0000500b02000986 */ /* 0x0001e2000c10150c */
[----:B------:R-:W-:-:S13]  /*2800*/  ISETP.GT.AND P0, PT, R16, RZ, P4 ;  /* 0x000000ff1000720c */ /* 0x000fda0002704270 */
[----:B0-----:R-:W-:Y:S05]  /*2810*/  @!P0 BRA `(.L_x_62) ;  /* 0x0000000000048947 */ /* 0x001fea0003800000 */
[----:B------:R0:W5:Y:S02]  /*2820*/  LDG.E.LTC128B.U16 R56, desc[UR12][R4.64+0x52] ;  /* 0x0000520c04387981 */ /* 0x000164000c1e1520 */
.L_x_62:
[----:B------:R-:W-:Y:S05]  /*2830*/  BSYNC B0 ;  /* 0x0000000000007941 */ /* 0x000fea0003800000 */
.L_x_61:
        /* <DEDUP_REMOVED lines=9> */
.L_x_64:
[----:B------:R-:W-:Y:S05]  /*28d0*/  BSYNC B0 ;  /* 0x0000000000007941 */ /* 0x000fea0003800000 */
.L_x_63:
        /* <DEDUP_REMOVED lines=9> */
.L_x_66:
[----:B------:R-:W-:Y:S05]  /*2970*/  BSYNC B0 ;  /* 0x0000000000007941 */ /* 0x000fea0003800000 */
.L_x_65:
        /* <DEDUP_REMOVED lines=10> */
.L_x_68:
[----:B------:R-:W-:Y:S05]  /*2a20*/  BSYNC B0 ;  /* 0x0000000000007941 */ /* 0x000fea0003800000 */
.L_x_67:
        /* <DEDUP_REMOVED lines=10> */
.L_x_70:
[----:B------:R-:W-:Y:S05]  /*2ad0*/  BSYNC B0 ;  /* 0x0000000000007941 */ /* 0x000fea0003800000 */
.L_x_69:
        /* <DEDUP_REMOVED lines=9> */
.L_x_72:
[----:B------:R-:W-:Y:S05]  /*2b70*/  BSYNC B0 ;  /* 0x0000000000007941 */ /* 0x000fea0003800000 */
.L_x_71:
        /* <DEDUP_REMOVED lines=9> */
.L_x_74:
[----:B------:R-:W-:Y:S05]  /*2c10*/  BSYNC B0 ;  /* 0x0000000000007941 */ /* 0x000fea0003800000 */
.L_x_73:
        /* <DEDUP_REMOVED lines=10> */
.L_x_76:
[----:B------:R-:W-:Y:S05]  /*2cc0*/  BSYNC B0 ;  /* 0x0000000000007941 */ /* 0x000fea0003800000 */
.L_x_75:
[----:B-----5:R-:W-:Y:S01]  /*2cd0*/  HADD2.F32 R11, -RZ, R56.H0_H0 ;  /* 0x20000038ff0b7230 */ /* 0x020fe20000004100 */
[----:B------:R-:W-:Y:S04]  /*2ce0*/  BSSY B0, `(.L_x_77) ;  /* 0x000000d000007945 */ /* 0x000fe80003800000 */
[----:B------:R-:W-:-:S04]  /*2cf0*/  FMUL R11, R11, R14 ;  /* 0x0000000e0b0b7220 */ /* 0x000fc80000400000 */
[----:B------:R-:W-:-:S05]  /*2d00*/  FFMA R11, R84, R0, R11 ;  /* 0x00000000540b7223 */ /* 0x000fca000000000b */
[----:B------:R-:W-:-:S05]  /*2d10*/  F2FP.F16.F32.PACK_AB R11, RZ, R11 ;  /* 0x0000000bff0b723e */ /* 0x000fca00000000ff */
[----:B------:R1:W-:Y:S01]  /*2d20*/  @P0 STG.E.U16 desc[UR12][R2.64+0x70], R11 ;  /* 0x0000700b02000986 */ /* 0x0003e2000c10150c */
[----:B------:R-:W-:-:S05]  /*2d30*/  IADD3 R22, P0, R57, R20, RZ ;  /* 0x0000001439167210 */ /* 0x000fca0007f1e0ff */
[----:B------:R-:W-:Y:S01]  /*2d40*/  IMAD.X R23, R17, 0x1, R21, P0 ;  /* 0x0000000111177824 */ /* 0x000fe200000e0615 */
[----:B------:R-:W-:-:S05]  /*2d50*/  IADD3 R10, P0, R57, R2, RZ ;  /* 0x00000002390a7210 */ /* 0x000fca0007f1e0ff */
[----:B-1----:R-:W-:Y:S01]  /*2d60*/  IMAD.X R11, R17, 0x1, R3, P0 ;  /* 0x00000001110b7824 */ /* 0x002fe200000e0603 */
[----:B------:R-:W-:-:S04]  /*2d70*/  ISETP.GT.AND P0, PT, R15, 0x39, PT ;  /* 0x000000390f00780c */ /* 0x000fc80003f04270 */
[----:B------:R-:W-:-:S13]  /*2d80*/  ISETP.GT.AND P5, PT, R16, RZ, P0 ;  /* 0x000000ff1000720c */ /* 0x000fda00007a4270 */
[----:B------:R-:W-:Y:S05]  /*2d90*/  @!P5 BRA `(.L_x_78) ;  /* 0x000000000004d947 */ /* 0x000fea0003800000 */
[----:B------:R1:W5:Y:S02]  /*2da0*/  LDG.E.LTC128B.U16 R56, desc[UR12][R4.64+0x72] ;  /* 0x0000720c04387981 */ /* 0x000364000c1e1520 */
.L_x_78:
[----:B------:R-:W-:Y:S05]  /*2db0*/  BSYNC B0 ;  /* 0x0000000000007941 */ /* 0x000fea0003800000 */
.L_x_77:
[----:B01-345:R-:W-:Y:S01]  /*2dc0*/  HADD2.F32 R5, -RZ, R56.H0_H0 ;  /* 0x20000038ff057230 */ /* 0x03bfe20000004100 */
        /* <DEDUP_REMOVED lines=8> */
.L_x_80:
[----:B------:R-:W-:Y:S05]  /*2e50*/  BSYNC B0 ;  /* 0x0000000000007941 */ /* 0x000fea0003800000 */
.L_x_79:
[----:B-----5:R-:W-:Y:S01]  /*2e60*/  HADD2.F32 R3, -RZ, R56.H0_H0 ;  /* 0x20000038ff037230 */ /* 0x020fe20000004100 */
[----:B------:R-:W-:Y:S04]  /*2e70*/  BSSY B0, `(.L_x_81) ;  /* 0x0000008000007945 */ /* 0x000fe80003800000 */
[----:B------:R-:W-:-:S04]  /*2e80*/  FMUL R3, R3, R14 ;  /* 0x0000000e03037220 */ /* 0x000fc80000400000 */
[----:B------:R-:W-:-:S05]  /*2e90*/  FFMA R3, R86, R0, R3 ;  /* 0x0000000056037223 */ /* 0x000fca0000000003 */
[----:B------:R-:W-:-:S05]  /*2ea0*/  F2FP.F16.F32.PACK_AB R3, RZ, R3 ;  /* 0x00000003ff03723e */ /* 0x000fca00000000ff */
[----:B------:R1:W-:Y:S01]  /*2eb0*/  @P5 STG.E.U16 desc[UR12][R20.64+0x70], R3 ;  /* 0x0000700314005986 */ /* 0x0003e2000c10150c */
[----:B------:R-:W-:-:S13]  /*2ec0*/  ISETP.GT.AND P5, PT, R16, 0x8, P0 ;  /* 0x000000081000780c */ /* 0x000fda00007a4270 */
[----:B-1----:R-:W-:Y:S05]  /*2ed0*/  @!P5 BRA `(.L_x_82) ;  /* 0x000000000004d947 */ /* 0x002fea0003800000 */
[----:B------:R1:W5:Y:S02]  /*2ee0*/  LDG.E.LTC128B.U16 R56, desc[UR12][R12.64+0x72] ;  /* 0x0000720c0c387981 */ /* 0x000364000c1e1520 */
.L_x_82:
[----:B------:R-:W-:Y:S05]  /*2ef0*/  BSYNC B0 ;  /* 0x0000000000007941 */ /* 0x000fea0003800000 */
.L_x_81:
[----:B-----5:R-:W-:-:S05]  /*2f00*/  HADD2.F32 R3, -RZ, R56.H0_H0 ;  /* 0x20000038ff037230 */ /* 0x020fca0000004100 */
[----:B------:R-:W-:-:S04]  /*2f10*/  FMUL R2, R3, R14 ;  /* 0x0000000e03027220 */ /* 0x000fc80000400000 */
[----:B------:R-:W-:-:S05]  /*2f20*/  FFMA R2, R87, R0, R2 ;  /* 0x0000000057027223 */ /* 0x000fca0000000002 */
[----:B------:R-:W-:-:S05]  /*2f30*/  F2FP.F16.F32.PACK_AB R2, RZ, R2 ;  /* 0x00000002ff02723e */ /* 0x000fca00000000ff */
[----:B------:R3:W-:Y:S01]  /*2f40*/  @P5 STG.E.U16 desc[UR12][R20.64+0x72], R2 ;  /* 0x0000720214005986 */ /* 0x0007e2000c10150c */
[----:B------:R-:W-:-:S04]  /*2f50*/  ISETP.GT.AND P5, PT, R15, RZ, PT ;  /* 0x000000ff0f00720c */ /* 0x000fc80003fa4270 */
[----:B------:R-:W-:-:S13]  /*2f60*/  ISETP.GT.AND P5, PT, R16, 0x40, P5 ;  /* 0x000000401000780c */ /* 0x000fda0002fa4270 */
[----:B------:R-:W4:Y:S01]  /*2f70*/  @P5 LDG.E.LTC128B.U16 R56, desc[UR12][R6.64] ;  /* 0x0000000c06385981 */ /* 0x000f22000c1e1520 */
[----:B------:R-:W-:Y:S01]  /*2f80*/  BSSY B0, `(.L_x_83) ;  /* 0x000000a000007945 */ /* 0x000fe20003800000 */
[----:B----4-:R-:W-:-:S05]  /*2f90*/  HADD2.F32 R3, -RZ, R56.H0_H0 ;  /* 0x20000038ff037230 */ /* 0x010fca0000004100 */
[----:B------:R-:W-:-:S04]  /*2fa0*/  FMUL R3, R3, R14 ;  /* 0x0000000e03037220 */ /* 0x000fc80000400000 */
[----:B------:R-:W-:-:S05]  /*2fb0*/  FFMA R3, R24, R0, R3 ;  /* 0x0000000018037223 */ /* 0x000fca0000000003 */
[----:B------:R-:W-:-:S05]  /*2fc0*/  F2FP.F16.F32.PACK_AB R3, RZ, R3 ;  /* 0x00000003ff03723e */ /* 0x000fca00000000ff */
[----:B------:R3:W-:Y:S01]  /*2fd0*/  @P5 STG.E.U16 desc[UR12][R10.64], R3 ;  /* 0x000000030a005986 */ /* 0x0007e2000c10150c */
[----:B------:R-:W-:-:S04]  /*2fe0*/  ISETP.GT.AND P5, PT, R15, 0x1, PT ;  /* 0x000000010f00780c */ /* 0x000fc80003fa4270 */
[----:B------:R-:W-:-:S13]  /*2ff0*/  ISETP.GT.AND P5, PT, R16, 0x40, P5 ;  /* 0x000000401000780c */ /* 0x000fda0002fa4270 */
[----:B---3--:R-:W-:Y:S05]  /*3000*/  @!P5 BRA `(.L_x_84) ;  /* 0x000000000004d947 */ /* 0x008fea0003800000 */
[----:B------:R3:W5:Y:S02]  /*3010*/  LDG.E.LTC128B.U16 R56, desc[UR12][R6.64+0x2] ;  /* 0x0000020c06387981 */ /* 0x000764000c1e1520 */
.L_x_84:
[----:B------:R-:W-:Y:S05]  /*3020*/  BSYNC B0 ;  /* 0x0000000000007941 */ /* 0x000fea0003800000 */
.L_x_83:
[----:B-----5:R-:W-:Y:S01]  /*3030*/  HADD2.F32 R3, -RZ, R56.H0_H0 ;  /* 0x20000038ff037230 */ /* 0x020fe20000004100 */
[----:B------:R-:W-:Y:S04]  /*3040*/  BSSY B0, `(.L_x_85) ;  /* 0x000000c000007945 */ /* 0x000fe80003800000 */
[----:B------:R-:W-:Y:S01]  /*3050*/  FMUL R2, R3, R14 ;  /* 0x0000000e03027220 */ /* 0x000fe20000400000 */
[----:B------:R-:W-:-:S03]  /*3060*/  @P5 IMAD.MOV.U32 R3, RZ, RZ, R11 ;  /* 0x000000ffff035224 */ /* 0x000fc600078e000b */
[----:B------:R-:W-:-:S05]  /*3070*/  FFMA R2, R25, R0, R2 ;  /* 0x0000000019027223 */ /* 0x000fca0000000002 */
[----:B------:R-:W-:-:S04]  /*3080*/  F2FP.F16.F32.PACK_AB R2, RZ, R2 ;  /* 0x00000002ff02723e */ /* 0x000fc800000000ff */
[----:B------:R-:W-:Y:S01]  /*3090*/  PRMT R4, R2, 0x7610, R4 ;  /* 0x0000761002047816 */ /* 0x000fe20000000004 */
[----:B------:R-:W-:-:S05]  /*30a0*/  @P5 IMAD.MOV.U32 R2, RZ, RZ, R10 ;  /* 0x000000ffff025224 */ /* 0x000fca00078e000a */
[----:B------:R4:W-:Y:S01]  /*30b0*/  @P5 STG.E.U16 desc[UR12][R2.64+0x2], R4 ;  /* 0x0000020402005986 */ /* 0x0009e2000c10150c */
[----:B------:R-:W-:-:S04]  /*30c0*/  ISETP.GT.AND P5, PT, R15, RZ, PT ;  /* 0x000000ff0f00720c */ /* 0x000fc80003fa4270 */
[----:B------:R-:W-:-:S13]  /*30d0*/  ISETP.GT.AND P5, PT, R16, 0x48, P5 ;  /* 0x000000481000780c */ /* 0x000fda0002fa4270 */
[----:B----4-:R-:W-:Y:S05]  /*30e0*/  @!P5 BRA `(.L_x_86) ;  /* 0x000000000004d947 */ /* 0x010fea0003800000 */
[----:B------:R4:W5:Y:S02]  /*30f0*/  LDG.E.LTC128B.U16 R56, desc[UR12][R8.64] ;  /* 0x0000000c08387981 */ /* 0x000964000c1e1520 */
.L_x_86:
[----:B------:R-:W-:Y:S05]  /*3100*/  BSYNC B0 ;  /* 0x0000000000007941 */ /* 0x000fea0003800000 */
.L_x_85:
[----:B-----5:R-:W-:Y:S01]  /*3110*/  HADD2.F32 R3, -RZ, R56.H0_H0 ;  /* 0x20000038ff037230 */ /* 0x020fe20000004100 */
[----:B------:R-:W-:Y:S04]  /*3120*/  BSSY B0, `(.L_x_87) ;  /* 0x0000009000007945 */ /* 0x000fe80003800000 */
[----:B------:R-:W-:-:S04]  /*3130*/  FMUL R3, R3, R14 ;  /* 0x0000000e03037220 */ /* 0x000fc80000400000 */
[----:B------:R-:W-:-:S05]  /*3140*/  FFMA R3, R26, R0, R3 ;  /* 0x000000001a037223 */ /* 0x000fca0000000003 */
[----:B------:R-:W-:-:S05]  /*3150*/  F2FP.F16.F32.PACK_AB R3, RZ, R3 ;  /* 0x00000003ff03723e */ /* 0x000fca00000000ff */
[----:B------:R0:W-:Y:S01]  /*3160*/  @P5 STG.E.U16 desc[UR12][R22.64], R3 ;  /* 0x0000000316005986 */ /* 0x0001e2000c10150c */
[----:B------:R-:W-:-:S04]  /*3170*/  ISETP.GT.AND P5, PT, R15, 0x1, PT ;  /* 0x000000010f00780c */ /* 0x000fc80003fa4270 */
[----:B------:R-:W-:-:S13]  /*3180*/  ISETP.GT.AND P5, PT, R16, 0x48, P5 ;  /* 0x000000481000780c */ /* 0x000fda0002fa4270 */
[----:B0-----:R-:W-:Y:S05]  /*3190*/  @!P5 BRA `(.L_x_88) ;  /* 0x000000000004d947 */ /* 0x001fea0003800000 */
[----:B------:R0:W5:Y:S02]  /*31a0*/  LDG.E.LTC128B.U16 R56, desc[UR12][R8.64+0x2] ;  /* 0x0000020c08387981 */ /* 0x000164000c1e1520 */
.L_x_88:
[----:B------:R-:W-:Y:S05]  /*31b0*/  BSYNC B0 ;  /* 0x0000000000007941 */ /* 0x000fea0003800000 */
.L_x_87:
        /* <DEDUP_REMOVED lines=10> */
.L_x_90:
[----:B------:R-:W-:Y:S05]  /*3260*/  BSYNC B0 ;  /* 0x0000000000007941 */ /* 0x000fea0003800000 */
.L_x_89:
[----:B-----5:R-:W-:Y:S01]  /*3270*/  HADD2.F32 R3, -RZ, R56.H0_H0 ;  /* 0x20000038ff037230 */ /* 0x020fe20000004100 */
[----:B------:R-:W-:Y:S01]  /*3280*/  BSSY B0, `(.L_x_91) ;  /* 0x000000c000007945 */ /* 0x000fe20003800000 */
[----:B------:R-:W-:-:S03]  /*3290*/  @P5 IMAD.MOV.U32 R2, RZ, RZ, R10 ;  /* 0x000000ffff025224 */ /* 0x000fc600078e000a */
[----:B------:R-:W-:-:S04]  /*32a0*/  FMUL R3, R3, R14 ;  /* 0x0000000e03037220 */ /* 0x000fc80000400000 */
[----:B------:R-:W-:-:S05]  /*32b0*/  FFMA R3, R28, R0, R3 ;  /* 0x000000001c037223 */ /* 0x000fca0000000003 */
[----:B------:R-:W-:-:S04]  /*32c0*/  F2FP.F16.F32.PACK_AB R3, RZ, R3 ;  /* 0x00000003ff03723e */ /* 0x000fc800000000ff */
[----:B------:R-:W-:Y:S01]  /*32d0*/  PRMT R4, R3, 0x7610, R4 ;  /* 0x0000761003047816 */ /* 0x000fe20000000004 */
[----:B------:R-:W-:-:S05]  /*32e0*/  @P5 IMAD.MOV.U32 R3, RZ, RZ, R11 ;  /* 0x000000ffff035224 */ /* 0x000fca00078e000b */
[----:B------:R0:W-:Y:S01]  /*32f0*/  @P5 STG.E.U16 desc[UR12][R2.64+0x10], R4 ;  /* 0x0000100402005986 */ /* 0x0001e2000c10150c */
[----:B------:R-:W-:-:S04]  /*3300*/  ISETP.GT.AND P5, PT, R15, 0x9, PT ;  /* 0x000000090f00780c */ /* 0x000fc80003fa4270 */
[----:B------:R-:W-:-:S13]  /*3310*/  ISETP.GT.AND P5, PT, R16, 0x40, P5 ;  /* 0x000000401000780c */ /* 0x000fda0002fa4270 */
[----:B0-----:R-:W-:Y:S05]  /*3320*/  @!P5 BRA `(.L_x_92) ;  /* 0x000000000004d947 */ /* 0x001fea0003800000 */
[----:B------:R0:W5:Y:S02]  /*3330*/  LDG.E.LTC128B.U16 R56, desc[UR12][R6.64+0x12] ;  /* 0x0000120c06387981 */ /* 0x000164000c1e1520 */
.L_x_92:
[----:B------:R-:W-:Y:S05]  /*3340*/  BSYNC B0 ;  /* 0x0000000000007941 */ /* 0x000fea0003800000 */
.L_x_91:
        /* <DEDUP_REMOVED lines=13> */
.L_x_94:
[----:B------:R-:W-:Y:S05]  /*3420*/  BSYNC B0 ;  /* 0x0000000000007941 */ /* 0x000fea0003800000 */
.L_x_93:
        /* <DEDUP_REMOVED lines=10> */
.L_x_96:
[----:B------:R-:W-:Y:S05]  /*34d0*/  BSYNC B0 ;  /* 0x0000000000007941 */ /* 0x000fea0003800000 */
.L_x_95:
        /* <DEDUP_REMOVED lines=13> */
.L_x_98:
[----:B------:R-:W-:Y:S05]  /*35b0*/  BSYNC B0 ;  /* 0x0000000000007941 */ /* 0x000fea0003800000 */
.L_x_97:
        /* <DEDUP_REMOVED lines=13> */
.L_x_100:
[----:B------:R-:W-:Y:S05]  /*3690*/  BSYNC B0 ;  /* 0x0000000000007941 */ /* 0x000fea0003800000 */
.L_x_99:
        /* <DEDUP_REMOVED lines=13> */
.L_x_102:
[----:B------:R-:W-:Y:S05]  /*3770*/  BSYNC B0 ;  /* 0x0000000000007941 */ /* 0x000fea0003800000 */
.L_x_101:
        /* <DEDUP_REMOVED lines=13> */
.L_x_104:
[----:B------:R-:W-:Y:S05]  /*3850*/  BSYNC B0 ;  /* 0x0000000000007941 */ /* 0x000fea0003800000 */
.L_x_103:
        /* <DEDUP_REMOVED lines=13> */
.L_x_106:
[----:B------:R-:W-:Y:S05]  /*3930*/  BSYNC B0 ;  /* 0x0000000000007941 */ /* 0x000fea0003800000 */
.L_x_105:
        /* <DEDUP_REMOVED lines=13> */
.L_x_108:
[----:B------:R-:W-:Y:S05]  /*3a10*/  BSYNC B0 ;  /* 0x0000000000007941 */ /* 0x000fea0003800000 */
.L_x_107:
        /* <DEDUP_REMOVED lines=13> */
.L_x_110:
[----:B------:R-:W-:Y:S05]  /*3af0*/  BSYNC B0 ;  /* 0x0000000000007941 */ /* 0x000fea0003800000 */
.L_x_109:
        /* <DEDUP_REMOVED lines=13> */
.L_x_112:
[----:B------:R-:W-:Y:S05]  /*3bd0*/  BSYNC B0 ;  /* 0x0000000000007941 */ /* 0x000fea0003800000 */
.L_x_111:
        /* <DEDUP_REMOVED lines=13> */
.L_x_114:
[----:B------:R-:W-:Y:S05]  /*3cb0*/  BSYNC B0 ;  /* 0x0000000000007941 */ /* 0x000fea0003800000 */
.L_x_113:
        /* <DEDUP_REMOVED lines=13> */
.L_x_116:
[----:B------:R-:W-:Y:S05]  /*3d90*/  BSYNC B0 ;  /* 0x0000000000007941 */ /* 0x000fea0003800000 */
.L_x_115:
        /* <DEDUP_REMOVED lines=13> */
.L_x_118:
[----:B------:R-:W-:Y:S05]  /*3e70*/  BSYNC B0 ;  /* 0x0000000000007941 */ /* 0x000fea0003800000 */
.L_x_117:
        /* <DEDUP_REMOVED lines=13> */
.L_x_120:
[----:B------:R-:W-:Y:S05]  /*3f50*/  BSYNC B0 ;  /* 0x0000000000007941 */ /* 0x000fea0003800000 */
.L_x_119:
        /* <DEDUP_REMOVED lines=9> */
[----:B------:R-:W-:-:S13]  /*3ff0*/  ISETP.GT.AND P5, PT, R16, 0x40, P6 ;  /* 0x000000401000780c */ /* 0x000fda00037a4270 */
[----:B0-----:R-:W-:Y:S05]  /*4000*/  @!P5 BRA `(.L_x_122) ;  /* 0x000000000004d947 */ /* 0x001fea0003800000 */
[----:B------:R0:W5:Y:S02]  /*4010*/  LDG.E.LTC128B.U16 R56, desc[UR12][R6.64+0x50] ;  /* 0x0000500c06387981 */ /* 0x000164000c1e1520 */
.L_x_122:
[----:B------:R-:W-:Y:S05]  /*4020*/  BSYNC B0 ;  /* 0x0000000000007941 */ /* 0x000fea0003800000 */
.L_x_121:
        /* <DEDUP_REMOVED lines=12> */
.L_x_124:
[----:B------:R-:W-:Y:S05]  /*40f0*/  BSYNC B0 ;  /* 0x0000000000007941 */ /* 0x000fea0003800000 */
.L_x_123:
[----:B-----5:R-:W-:Y:S01]  /*4100*/  HADD2.F32 R3, -RZ, R56.H0_H0 ;  /* 0x20000038ff037230 */ /* 0x020fe20000004100 */
[----:B------:R-:W-:Y:S01]  /*4110*/  ISETP.GT.AND P6, PT, R16, 0x48, P6 ;  /* 0x000000481000780c */ /* 0x000fe200037c4270 */
[----:B------:R-:W-:Y:S03]  /*4120*/  BSSY B0, `(.L_x_125) ;  /* 0x000000a000007945 */ /* 0x000fe60003800000 */
[----:B------:R-:W-:Y:S01]  /*4130*/  FMUL R2, R3, R14 ;  /* 0x0000000e03027220 */ /* 0x000fe20000400000 */
[----:B------:R-:W-:-:S03]  /*4140*/  @P5 IMAD.MOV.U32 R3, RZ, RZ, R11 ;  /* 0x000000ffff035224 */ /* 0x000fc600078e000b */
[----:B------:R-:W-:-:S05]  /*4150*/  FFMA R2, R45, R0, R2 ;  /* 0x000000002d027223 */ /* 0x000fca0000000002 */
[----:B------:R-:W-:-:S04]  /*4160*/  F2FP.F16.F32.PACK_AB R2, RZ, R2 ;  /* 0x00000002ff02723e */ /* 0x000fc800000000ff */
[----:B------:R-:W-:Y:S01]  /*4170*/  PRMT R4, R2, 0x7610, R4 ;  /* 0x0000761002047816 */ /* 0x000fe20000000004 */
[----:B------:R-:W-:-:S05]  /*4180*/  @P5 IMAD.MOV.U32 R2, RZ, RZ, R10 ;  /* 0x000000ffff025224 */ /* 0x000fca00078e000a */
[----:B------:R0:W-:Y:S01]  /*4190*/  @P5 STG.E.U16 desc[UR12][R2.64+0x52], R4 ;  /* 0x0000520402005986 */ /* 0x0001e2000c10150c */
[----:B------:R-:W-:Y:S05]  /*41a0*/  @!P6 BRA `(.L_x_126) ;  /* 0x000000000004e947 */ /* 0x000fea0003800000 */
[----:B------:R0:W5:Y:S02]  /*41b0*/  LDG.E.LTC128B.U16 R56, desc[UR12][R8.64+0x50] ;  /* 0x0000500c08387981 */ /* 0x000164000c1e1520 */
.L_x_126:
[----:B------:R-:W-:Y:S05]  /*41c0*/  BSYNC B0 ;  /* 0x0000000000007941 */ /* 0x000fea0003800000 */
.L_x_125:
[----:B0----5:R-:W-:Y:S01]  /*41d0*/  HADD2.F32 R3, -RZ, R56.H0_H0 ;  /* 0x20000038ff037230 */ /* 0x021fe20000004100 */
[----:B------:R-:W-:Y:S01]  /*41e0*/  ISETP.GT.AND P4, PT, R16, 0x48, P4 ;  /* 0x000000481000780c */ /* 0x000fe20002784270 */
[----:B------:R-:W-:Y:S01]  /*41f0*/  @P6 IMAD.MOV.U32 R2, RZ, RZ, R18 ;  /* 0x000000ffff026224 */ /* 0x000fe200078e0012 */
[----:B------:R-:W-:Y:S02]  /*4200*/  BSSY B0, `(.L_x_127) ;  /* 0x0000009000007945 */ /* 0x000fe40003800000 */
[----:B------:R-:W-:-:S04]  /*4210*/  FMUL R3, R3, R14 ;  /* 0x0000000e03037220 */ /* 0x000fc80000400000 */
[----:B------:R-:W-:-:S05]  /*4220*/  FFMA R3, R46, R0, R3 ;  /* 0x000000002e037223 */ /* 0x000fca0000000003 */
[----:B------:R-:W-:-:S04]  /*4230*/  F2FP.F16.F32.PACK_AB R3, RZ, R3 ;  /* 0x00000003ff03723e */ /* 0x000fc800000000ff */
[----:B------:R-:W-:Y:S01]  /*4240*/  PRMT R4, R3, 0x7610, R4 ;  /* 0x0000761003047816 */ /* 0x000fe20000000004 */
[----:B------:R-:W-:-:S05]  /*4250*/  @P6 IMAD.MOV.U32 R3, RZ, RZ, R19 ;  /* 0x000000ffff036224 */ /* 0x000fca00078e0013 */
[----:B------:R0:W-:Y:S01]  /*4260*/  @P6 STG.E.U16 desc[UR12][R2.64+0x50], R4 ;  /* 0x0000500402006986 */ /* 0x0001e2000c10150c */
[----:B------:R-:W-:Y:S05]  /*4270*/  @!P4 BRA `(.L_x_128) ;  /* 0x000000000004c947 */ /* 0x000fea0003800000 */
[----:B------:R0:W5:Y:S02]  /*4280*/  LDG.E.LTC128B.U16 R56, desc[UR12][R8.64+0x52] ;  /* 0x0000520c08387981 */ /* 0x000164000c1e1520 */
.L_x_128:
[----:B------:R-:W-:Y:S05]  /*4290*/  BSYNC B0 ;  /* 0x0000000000007941 */ /* 0x000fea0003800000 */
.L_x_127:
[----:B0----5:R-:W-:Y:S01]  /*42a0*/  HADD2.F32 R3, -RZ, R56.H0_H0 ;  /* 0x20000038ff037230 */ /* 0x021fe20000004100 */
        /* <DEDUP_REMOVED lines=11> */
.L_x_130:
[----:B------:R-:W-:Y:S05]  /*4360*/  BSYNC B0 ;  /* 0x0000000000007941 */ /* 0x000fea0003800000 */
.L_x_129:
        /* <DEDUP_REMOVED lines=12> */
.L_x_132:
[----:B------:R-:W-:Y:S05]  /*4430*/  BSYNC B0 ;  /* 0x0000000000007941 */ /* 0x000fea0003800000 */
.L_x_131:
        /* <DEDUP_REMOVED lines=12> */
.L_x_134:
[----:B------:R-:W-:Y:S05]  /*4500*/  BSYNC B0 ;  /* 0x0000000000007941 */ /* 0x000fea0003800000 */
.L_x_133:
        /* <DEDUP_REMOVED lines=12> */
.L_x_136:
[----:B------:R-:W-:Y:S05]  /*45d0*/  BSYNC B0 ;  /* 0x0000000000007941 */ /* 0x000fea0003800000 */
.L_x_135:
        /* <DEDUP_REMOVED lines=12> */
.L_x_138:
[----:B------:R-:W-:Y:S05]  /*46a0*/  BSYNC B0 ;  /* 0x0000000000007941 */ /* 0x000fea0003800000 */
.L_x_137:
        /* <DEDUP_REMOVED lines=12> */
.L_x_140:
[----:B------:R-:W-:Y:S05]  /*4770*/  BSYNC B0 ;  /* 0x0000000000007941 */ /* 0x000fea0003800000 */
.L_x_139:
        /* <DEDUP_REMOVED lines=9> */
.L_x_142:
[----:B------:R-:W-:Y:S05]  /*4810*/  BSYNC B0 ;  /* 0x0000000000007941 */ /* 0x000fea0003800000 */
.L_x_141:
[----:B-----5:R-:W-:Y:S01]  /*4820*/  HADD2.F32 R3, -RZ, R56.H0_H0 ;  /* 0x20000038ff037230 */ /* 0x020fe20000004100 */
[----:B------:R-:W-:Y:S01]  /*4830*/  ISETP.GT.AND P0, PT, R16, 0x48, P0 ;  /* 0x000000481000780c */ /* 0x000fe20000704270 */
[----:B0-----:R-:W-:Y:S01]  /*4840*/  @P1 IMAD.MOV.U32 R2, RZ, RZ, R18 ;  /* 0x000000ffff021224 */ /* 0x001fe200078e0012 */
        /* <DEDUP_REMOVED lines=9> */
.L_x_144:
[----:B------:R-:W-:Y:S05]  /*48e0*/  BSYNC B0 ;  /* 0x0000000000007941 */ /* 0x000fea0003800000 */
.L_x_143:
[----:B0----5:R-:W-:-:S05]  /*48f0*/  HADD2.F32 R3, -RZ, R56.H0_H0 ;  /* 0x20000038ff037230 */ /* 0x021fca0000004100 */
[----:B------:R-:W-:-:S04]  /*4900*/  FMUL R14, R3, R14 ;  /* 0x0000000e030e7220 */ /* 0x000fc80000400000 */
[----:B------:R-:W-:Y:S01]  /*4910*/  FFMA R14, R55, R0, R14 ;  /* 0x00000000370e7223 */ /* 0x000fe2000000000e */
[----:B------:R-:W-:Y:S06]  /*4920*/  @!P0 EXIT ;  /* 0x000000000000894d */ /* 0x000fec0003800000 */
[----:B------:R-:W-:-:S05]  /*4930*/  F2FP.F16.F32.PACK_AB R14, RZ, R14 ;  /* 0x0000000eff0e723e */ /* 0x000fca00000000ff */
[----:B------:R-:W-:Y:S01]  /*4940*/  STG.E.U16 desc[UR12][R18.64+0x72], R14 ;  /* 0x0000720e12007986 */ /* 0x000fe2000c10150c */
[----:B------:R-:W-:Y:S05]  /*4950*/  EXIT ;  /* 0x000000000000794d */ /* 0x000fea0003800000 */
.L_x_22:
[----:B------:R-:W-:Y:S01]  /*4960*/  ULDC.64 UR4, c[0x0][0x650] ;  /* 0x0001940000047ab9 */ /* 0x000fe20000000a00 */
[-C--:B------:R-:W-:Y:S01]  /*4970*/  FMUL R56, R56, R0.reuse ;  /* 0x0000000038387220 */ /* 0x080fe20000400000 */
[----:B------:R-:W-:Y:S01]  /*4980*/  LEA R2, P1, R10, UR4, 0x1 ;  /* 0x000000040a027c11 */ /* 0x000fe2000f8208ff */
[----:B------:R-:W-:Y:S01]  /*4990*/  IMAD.SHL.U32 R7, R20, 0x2, RZ ;  /* 0x0000000214077824 */ /* 0x000fe200078e00ff */
[----:B------:R-:W-:Y:S01]  /*49a0*/  ISETP.GT.AND P6, PT, R15, 0x1, PT ;  /* 0x000000010f00780c */ /* 0x000fe20003fc4270 */
[----:B------:R-:W-:Y:S01]  /*49b0*/  FMUL R57, R57, R0 ;  /* 0x0000000039397220 */ /* 0x000fe20000400000 */
[----:B------:R-:W-:Y:S01]  /*49c0*/  F2FP.F16.F32.PACK_AB R56, RZ, R56 ;  /* 0x00000038ff38723e */ /* 0x000fe200000000ff */
[-C--:B------:R-:W-:Y:S01]  /*49d0*/  FMUL R58, R58, R0.reuse ;  /* 0x000000003a3a7220 */ /* 0x080fe20000400000 */
[----:B------:R-:W-:Y:S01]  /*49e0*/  LEA.HI.X R3, R10, UR5, R13, 0x1, P1 ;  /* 0x000000050a037c11 */ /* 0x000fe200088f0c0d */
[-C--:B------:R-:W-:Y:S01]  /*49f0*/  FMUL R59, R59, R0.reuse ;  /* 0x000000003b3b7220 */ /* 0x080fe20000400000 */
[----:B------:R-:W-:Y:S01]  /*4a00*/  ISETP.GT.AND P2, PT, R15, RZ, PT ;  /* 0x000000ff0f00720c */ /* 0x000fe20003f44270 */
[-C--:B------:R-:W-:Y:S01]  /*4a10*/  FMUL R60, R60, R0.reuse ;  /* 0x000000003c3c7220 */ /* 0x080fe20000400000 */
[C---:B------:R-:W-:Y:S01]  /*4a20*/  ISETP.GT.AND P1, PT, R16.reuse, RZ, P6 ;  /* 0x000000ff1000720c */ /* 0x040fe20003724270 */
[----:B------:R-:W-:Y:S01]  /*4a30*/  @P0 STG.E.U16 desc[UR12][R2.64], R56 ;  /* 0x0000003802000986 */ /* 0x000fe2000c10150c */
[----:B------:R-:W-:Y:S01]  /*4a40*/  ISETP.GT.AND P0, PT, R16, 0x8, P2 ;  /* 0x000000081000780c */ /* 0x000fe20001704270 */
[-C--:B------:R-:W-:Y:S01]  /*4a50*/  FMUL R61, R61, R0.reuse ;  /* 0x000000003d3d7220 */ /* 0x080fe20000400000 */
[----:B------:R-:W-:Y:S01]  /*4a60*/  SHF.L.U64.HI R19, R20, 0x1, R19 ;  /* 0x0000000114137819 */ /* 0x000fe20000010213 */
[----:B------:R-:W-:Y:S01]  /*4a70*/  FMUL R62, R62, R0 ;  /* 0x000000003e3e7220 */ /* 0x000fe20000400000 */
[----:B------:R-:W-:Y:S01]  /*4a80*/  IADD3 R4, P3, R7, R2, RZ ;  /* 0x0000000207047210 */ /* 0x000fe20007f7e0ff */
[-C--:B------:R-:W-:Y:S01]  /*4a90*/  FMUL R63, R63, R0.reuse ;  /* 0x000000003f3f7220 */ /* 0x080fe20000400000 */
[----:B------:R-:W-:Y:S01]  /*4aa0*/  F2FP.F16.F32.PACK_AB R57, RZ, R57 ;  /* 0x00000039ff39723e */ /* 0x000fe200000000ff */
[----:B------:R-:W-:Y:S01]  /*4ab0*/  FMUL R64, R64, R0 ;  /* 0x0000000040407220 */ /* 0x000fe20000400000 */
[----:B------:R-:W-:Y:S01]  /*4ac0*/  F2FP.F16.F32.PACK_AB R58, RZ, R58 ;  /* 0x0000003aff3a723e */ /* 0x000fe200000000ff */
[----:B------:R-:W-:Y:S01]  /*4ad0*/  IMAD.X R5, R19, 0x1, R3, P3 ;  /* 0x0000000113057824 */ /* 0x000fe200018e0603 */
[C---:B------:R-:W-:Y:S01]  /*4ae0*/  ISETP.GT.AND P5, PT, R15.reuse, 0x8, PT ;  /* 0x000000080f00780c */ /* 0x040fe20003fa4270 */
[----:B------:R-:W-:Y:S01]  /*4af0*/  @P1 STG.E.U16 desc[UR12][R2.64+0x2], R57 ;  /* 0x0000023902001986 */ /* 0x000fe2000c10150c */
[----:B------:R-:W-:Y:S01]  /*4b00*/  ISETP.GT.AND P4, PT, R15, 0x9, PT ;  /* 0x000000090f00780c */ /* 0x000fe20003f84270 */
[-C--:B------:R-:W-:Y:S01]  /*4b10*/  FMUL R65, R65, R0.reuse ;  /* 0x0000000041417220 */ /* 0x080fe20000400000 */
[C---:B------:R-:W-:Y:S01]  /*4b20*/  ISETP.GT.AND P2, PT, R16.reuse, 0x8, P6 ;  /* 0x000000081000780c */ /* 0x040fe20003744270 */
[----:B------:R-:W-:Y:S01]  /*4b30*/  @P0 STG.E.U16 desc[UR12][R4.64], R58 ;  /* 0x0000003a04000986 */ /* 0x000fe2000c10150c */
[----:B------:R-:W-:Y:S01]  /*4b40*/  ISETP.GT.AND P0, PT, R16, RZ, P5 ;  /* 0x000000ff1000720c */ /* 0x000fe20002f04270 */
[-C--:B------:R-:W-:Y:S01]  /*4b50*/  FMUL R66, R66, R0.reuse ;  /* 0x0000000042427220 */ /* 0x080fe20000400000 */
[----:B------:R-:W-:Y:S01]  /*4b60*/  ISETP.GT.AND P1, PT, R16, RZ, P4 ;  /* 0x000000ff1000720c */ /* 0x000fe20002724270 */
[-C--:B------:R-:W-:Y:S01]  /*4b70*/  FMUL R67, R67, R0.reuse ;  /* 0x0000000043437220 */ /* 0x080fe20000400000 */
[----:B------:R-:W-:Y:S01]  /*4b80*/  F2FP.F16.F32.PACK_AB R59, RZ, R59 ;  /* 0x0000003bff3b723e */ /* 0x000fe200000000ff */
[----:B------:R-:W-:Y:S01]  /*4b90*/  FMUL R68, R68, R0 ;  /* 0x0000000044447220 */ /* 0x000fe20000400000 */
[----:B------:R-:W-:Y:S01]  /*4ba0*/  F2FP.F16.F32.PACK_AB R60, RZ, R60 ;  /* 0x0000003cff3c723e */ /* 0x000fe200000000ff */
[-C--:B------:R-:W-:Y:S01]  /*4bb0*/  FMUL R69, R69, R0.reuse ;  /* 0x0000000045457220 */ /* 0x080fe20000400000 */
[----:B------:R-:W-:Y:S01]  /*4bc0*/  F2FP.F16.F32.PACK_AB R61, RZ, R61 ;  /* 0x0000003dff3d723e */ /* 0x000fe200000000ff */
[-C--:B------:R-:W-:Y:S01]  /*4bd0*/  FMUL R70, R70, R0.reuse ;  /* 0x0000000046467220 */ /* 0x080fe20000400000 */
[C---:B------:R-:W-:Y:S01]  /*4be0*/  SHF.L.U64.HI R9, R17.reuse, 0x1, R18 ;  /* 0x0000000111097819 */ /* 0x040fe20000010212 */
[----:B------:R-:W-:Y:S01]  /*4bf0*/  IMAD.SHL.U32 R17, R17, 0x2, RZ ;  /* 0x0000000211117824 */ /* 0x000fe200078e00ff */
[----:B------:R-:W-:Y:S01]  /*4c00*/  @P2 STG.E.U16 desc[UR12][R4.64+0x2], R59 ;  /* 0x0000023b04002986 */ /* 0x000fe2000c10150c */
[----:B------:R-:W-:Y:S01]  /*4c10*/  ISETP.GT.AND P2, PT, R16, 0x8, P5 ;  /* 0x000000081000780c */ /* 0x000fe20002f44270 */
[----:B------:R-:W-:Y:S01]  /*4c20*/  FMUL R71, R71, R0 ;  /* 0x0000000047477220 */ /* 0x000fe20000400000 */
[----:B------:R-:W-:Y:S01]  /*4c30*/  ISETP.GT.AND P3, PT, R15, 0x10, PT ;  /* 0x000000100f00780c */ /* 0x000fe20003f64270 */
[----:B------:R-:W-:Y:S01]  /*4c40*/  @P0 STG.E.U16 desc[UR12][R2.64+0x10], R60 ;  /* 0x0000103c02000986 */ /* 0x000fe2000c10150c */
[----:B------:R-:W-:Y:S01]  /*4c50*/  F2FP.F16.F32.PACK_AB R62, RZ, R62 ;  /* 0x0000003eff3e723e */ /* 0x000fe200000000ff */
[----:B------:R-:W-:Y:S01]  /*4c60*/  FMUL R72, R72, R0 ;  /* 0x0000000048487220 */ /* 0x000fe20000400000 */
[----:B------:R-:W-:Y:S01]  /*4c70*/  F2FP.F16.F32.PACK_AB R63, RZ, R63 ;  /* 0x0000003fff3f723e */ /* 0x000fe200000000ff */
[----:B------:R-:W-:Y:S01]  /*4c80*/  @P1 STG.E.U16 desc[UR12][R2.64+0x12], R61 ;  /* 0x0000123d02001986 */ /* 0x000fe2000c10150c */
[----:B------:R-:W-:Y:S01]  /*4c90*/  IADD3 R6, P0, P1, R17, R2, R7 ;  /* 0x0000000211067210 */ /* 0x000fe2000791e007 */
[----:B------:R-:W-:Y:S01]  /*4ca0*/  FMUL R73, R73, R0 ;  /* 0x0000000049497220 */ /* 0x000fe20000400000 */
[----:B------:R-:W-:Y:S01]  /*4cb0*/  F2FP.F16.F32.PACK_AB R64, RZ, R64 ;  /* 0x00000040ff40723e */ /* 0x000fe200000000ff */
[-C--:B------:R-:W-:Y:S01]  /*4cc0*/  FMUL R74, R74, R0.reuse ;  /* 0x000000004a4a7220 */ /* 0x080fe20000400000 */
[----:B------:R-:W-:Y:S01]  /*4cd0*/  IADD3.X R7, R9, R3, R19, P0, P1 ;  /* 0x0000000309077210 */ /* 0x000fe200007e2413 */
[----:B------:R-:W-:Y:S01]  /*4ce0*/  @P2 STG.E.U16 desc[UR12][R4.64+0x10], R62 ;  /* 0x0000103e04002986 */ /* 0x000fe2000c10150c */
[C---:B------:R-:W-:Y:S01]  /*4cf0*/  ISETP.GT.AND P1, PT, R16.reuse, 0x8, P4 ;  /* 0x000000081000780c */ /* 0x040fe20002724270 */
[-C--:B------:R-:W-:Y:S01]  /*4d00*/  FMUL R75, R75, R0.reuse ;  /* 0x000000004b4b7220 */ /* 0x080fe20000400000 */
[----:B------:R-:W-:Y:S01]  /*4d10*/  ISETP.GT.AND P0, PT, R16, RZ, P3 ;  /* 0x000000ff1000720c */ /* 0x000fe20001f04270 */
[-C--:B------:R-:W-:Y:S01]  /*4d20*/  FMUL R76, R76, R0.reuse ;  /* 0x000000004c4c7220 */ /* 0x080fe20000400000 */
[----:B------:R-:W-:Y:S01]  /*4d30*/  ISETP.GT.AND P2, PT, R15, 0x11, PT ;  /* 0x000000110f00780c */ /* 0x000fe20003f44270 */
[-C--:B------:R-:W-:Y:S01]  /*4d40*/  FMUL R77, R77, R0.reuse ;  /* 0x000000004d4d7220 */ /* 0x080fe20000400000 */
[----:B------:R-:W-:Y:S01]  /*4d50*/  F2FP.F16.F32.PACK_AB R65, RZ, R65 ;  /* 0x00000041ff41723e */ /* 0x000fe200000000ff */
[----:B------:R-:W-:Y:S01]  /*4d60*/  FMUL R78, R78, R0 ;  /* 0x000000004e4e7220 */ /* 0x000fe20000400000 */
[----:B------:R-:W-:Y:S01]  /*4d70*/  F2FP.F16.F32.PACK_AB R66, RZ, R66 ;  /* 0x00000042ff42723e */ /* 0x000fe200000000ff */
[-C--:B------:R-:W-:Y:S01]  /*4d80*/  FMUL R79, R79, R0.reuse ;  /* 0x000000004f4f7220 */ /* 0x080fe20000400000 */
[----:B------:R-:W-:Y:S01]  /*4d90*/  F2FP.F16.F32.PACK_AB R67, RZ, R67 ;  /* 0x00000043ff43723e */ /* 0x000fe200000000ff */
[----:B------:R-:W-:Y:S01]  /*4da0*/  FMUL R80, R80, R0 ;  /* 0x0000000050507220 */ /* 0x000fe20000400000 */
[----:B------:R-:W-:Y:S01]  /*4db0*/  F2FP.F16.F32.PACK_AB R68, RZ, R68 ;  /* 0x00000044ff44723e */ /* 0x000fe200000000ff */
[----:B------:R-:W-:Y:S01]  /*4dc0*/  @P1 STG.E.U16 desc[UR12][R4.64+0x12], R63 ;  /* 0x0000123f04001986 */ /* 0x000fe2000c10150c */
[----:B------:R-:W-:Y:S01]  /*4dd0*/  ISETP.GT.AND P1, PT, R15, 0x19, PT ;  /* 0x000000190f00780c */ /* 0x000fe20003f24270 */
[-C--:B------:R-:W-:Y:S01]  /*4de0*/  FMUL R81, R81, R0.reuse ;  /* 0x0000000051517220 */ /* 0x080fe20000400000 */
[----:B------:R-:W-:Y:S01]  /*4df0*/  F2FP.F16.F32.PACK_AB R69, RZ, R69 ;  /* 0x00000045ff45723e */ /* 0x000fe200000000ff */
[----:B------:R-:W-:Y:S01]  /*4e00*/  @P0 STG.E.U16 desc[UR12][R2.64+0x20], R64 ;  /* 0x0000204002000986 */ /* 0x000fe2000c10150c */
[----:B------:R-:W-:Y:S01]  /*4e10*/  ISETP.GT.AND P0, PT, R16, RZ, P2 ;  /* 0x000000ff1000720c */ /* 0x000fe20001704270 */
[----:B------:R-:W-:Y:S01]  /*4e20*/  FMUL R82, R82, R0 ;  /* 0x0000000052527220 */ /* 0x000fe20000400000 */
[----:B------:R-:W-:Y:S01]  /*4e30*/  F2FP.F16.F32.PACK_AB R70, RZ, R70 ;  /* 0x00000046ff46723e */ /* 0x000fe200000000ff */
        /* <DEDUP_REMOVED lines=10> */
[----:B------:R-:W-:Y:S01]  /*4ee0*/  @P0 STG.E.U16 desc[UR12][R2.64+0x22], R65 ;  /* 0x0000224102000986 */ /* 0x000fe2000c10150c */
[----:B------:R-:W-:Y:S01]  /*4ef0*/  ISETP.GT.AND P0, PT, R16, 0x8, P3 ;  /* 0x000000081000780c */ /* 0x000fe20001f04270 */
[-C--:B------:R-:W-:Y:S01]  /*4f00*/  FMUL R24, R24, R0.reuse ;  /* 0x0000000018187220 */ /* 0x080fe20000400000 */
[----:B------:R-:W-:Y:S01]  /*4f10*/  ISETP.GT.AND P5, PT, R15, 0x28, PT ;  /* 0x000000280f00780c */ /* 0x000fe20003fa4270 */
        /* <DEDUP_REMOVED lines=8> */
[-C--:B------:R-:W-:Y:S01]  /*4fa0*/  FMUL R29, R29, R0.reuse ;  /* 0x000000001d1d7220 */ /* 0x080fe20000400000 */
[C---:B------:R-:W-:Y:S01]  /*4fb0*/  ISETP.GT.AND P4, PT, R15.reuse, 0x30, PT ;  /* 0x000000300f00780c */ /* 0x040fe20003f84270 */
[----:B------:R-:W-:Y:S01]  /*4fc0*/  @P0 STG.E.U16 desc[UR12][R4.64+0x20], R66 ;  /* 0x0000204204000986 */ /* 0x000fe2000c10150c */
[----:B------:R-:W-:Y:S01]  /*4fd0*/  ISETP.GT.AND P0, PT, R16, 0x8, P2 ;  /* 0x000000081000780c */ /* 0x000fe20001704270 */
[-C--:B------:R-:W-:Y:S01]  /*4fe0*/  FMUL R30, R30, R0.reuse ;  /* 0x000000001e1e7220 */ /* 0x080fe20000400000 */
[----:B------:R-:W-:Y:S01]  /*4ff0*/  ISETP.GT.AND P2, PT, R15, 0x18, PT ;  /* 0x000000180f00780c */ /* 0x000fe20003f44270 */
[----:B------:R-:W-:Y:S01]  /*5000*/  FMUL R31, R31, R0 ;  /* 0x000000001f1f7220 */ /* 0x000fe20000400000 */
[----:B------:R-:W-:Y:S01]  /*5010*/  F2FP.F16.F32.PACK_AB R80, RZ, R80 ;  /* 0x00000050ff50723e */ /* 0x000fe200000000ff */
        /* <DEDUP_REMOVED lines=8> */
[----:B------:R-:W-:Y:S01]  /*50a0*/  @P0 STG.E.U16 desc[UR12][R4.64+0x22], R67 ;  /* 0x0000224304000986 */ /* 0x000fe2000c10150c */
[----:B------:R-:W-:Y:S01]  /*50b0*/  ISETP.GT.AND P0, PT, R16, RZ, P2 ;  /* 0x000000ff1000720c */ /* 0x000fe20001704270 */
[----:B------:R-:W-:Y:S01]  /*50c0*/  FMUL R36, R36, R0 ;  /* 0x0000000024247220 */ /* 0x000fe20000400000 */
[----:B------:R-:W-:Y:S01]  /*50d0*/  F2FP.F16.F32.PACK_AB R84, RZ, R84 ;  /* 0x00000054ff54723e */ /* 0x000fe200000000ff */
[-C--:B------:R-:W-:Y:S01]  /*50e0*/  FMUL R37, R37, R0.reuse ;  /* 0x0000000025257220 */ /* 0x080fe20000400000 */
[----:B------:R-:W-:Y:S01]  /*50f0*/  P2R R12, PR, RZ, 0x20 ;  /* 0x00000020ff0c7803 */ /* 0x000fe20000000000 */
        /* <DEDUP_REMOVED lines=9> */
[----:B------:R-:W-:Y:S01]  /*5190*/  ISETP.GT.AND P0, PT, R16, RZ, P1 ;  /* 0x000000ff1000720c */ /* 0x000fe20000f04270 */
        /* <DEDUP_REMOVED lines=13> */
[----:B------:R-:W-:Y:S01]  /*5270*/  ISETP.GT.AND P0, PT, R16, 0x8, P2 ;  /* 0x000000081000780c */ /* 0x000fe20001704270 */
        /* <DEDUP_REMOVED lines=17> */
[----:B------:R-:W-:-:S02]  /*5390*/  F2FP.F16.F32.PACK_AB R36, RZ, R36 ;  /* 0x00000024ff24723e */ /* 0x000fc400000000ff */
[----:B------:R-:W-:Y:S02]  /*53a0*/  F2FP.F16.F32.PACK_AB R37, RZ, R37 ;  /* 0x00000025ff25723e */ /* 0x000fe400000000ff */
[----:B------:R-:W-:Y:S02]  /*53b0*/  F2FP.F16.F32.PACK_AB R38, RZ, R38 ;  /* 0x00000026ff26723e */ /* 0x000fe400000000ff */
[----:B------:R-:W-:Y:S02]  /*53c0*/  F2FP.F16.F32.PACK_AB R39, RZ, R39 ;  /* 0x00000027ff27723e */ /* 0x000fe400000000ff */
[----:B------:R-:W-:Y:S01]  /*53d0*/  F2FP.F16.F32.PACK_AB R40, RZ, R40 ;  /* 0x00000028ff28723e */ /* 0x000fe200000000ff */
[----:B------:R-:W-:Y:S01]  /*53e0*/  @P0 STG.E.U16 desc[UR12][R4.64+0x32], R71 ;  /* 0x0000324704000986 */ /* 0x000fe2000c10150c */
[----:B------:R-:W-:Y:S02]  /*53f0*/  ISETP.GT.AND P0, PT, R16, RZ, P2 ;  /* 0x000000ff1000720c */ /* 0x000fe40001704270 */
[----:B------:R-:W-:-:S02]  /*5400*/  F2FP.F16.F32.PACK_AB R41, RZ, R41 ;  /* 0x00000029ff29723e */ /* 0x000fc400000000ff */
[----:B------:R-:W-:Y:S02]  /*5410*/  F2FP.F16.F32.PACK_AB R42, RZ, R42 ;  /* 0x0000002aff2a723e */ /* 0x000fe400000000ff */
[----:B------:R-:W-:Y:S02]  /*5420*/  F2FP.F16.F32.PACK_AB R43, RZ, R43 ;  /* 0x0000002bff2b723e */ /* 0x000fe400000000ff */
[----:B------:R-:W-:Y:S02]  /*5430*/  F2FP.F16.F32.PACK_AB R44, RZ, R44 ;  /* 0x0000002cff2c723e */ /* 0x000fe400000000ff */
[----:B------:R-:W-:Y:S02]  /*5440*/  F2FP.F16.F32.PACK_AB R45, RZ, R45 ;  /* 0x0000002dff2d723e */ /* 0x000fe400000000ff */
[----:B------:R-:W-:Y:S01]  /*5450*/  F2FP.F16.F32.PACK_AB R46, RZ, R46 ;  /* 0x0000002eff2e723e */ /* 0x000fe200000000ff */
[----:B------:R-:W-:Y:S01]  /*5460*/  @P0 STG.E.U16 desc[UR12][R2.64+0x40], R72 ;  /* 0x0000404802000986 */ /* 0x000fe2000c10150c */
[----:B------:R-:W-:-:S02]  /*5470*/  ISETP.GT.AND P0, PT, R16, RZ, P1 ;  /* 0x000000ff1000720c */ /* 0x000fc40000f04270 */
[----:B------:R-:W-:Y:S02]  /*5480*/  F2FP.F16.F32.PACK_AB R47, RZ, R47 ;  /* 0x0000002fff2f723e */ /* 0x000fe400000000ff */
[----:B------:R-:W-:Y:S02]  /*5490*/  F2FP.F16.F32.PACK_AB R48, RZ, R48 ;  /* 0x00000030ff30723e */ /* 0x000fe400000000ff */
[----:B------:R-:W-:Y:S02]  /*54a0*/  F2FP.F16.F32.PACK_AB R49, RZ, R49 ;  /* 0x00000031ff31723e */ /* 0x000fe400000000ff */
[----:B------:R-:W-:Y:S02]  /*54b0*/  F2FP.F16.F32.PACK_AB R50, RZ, R50 ;  /* 0x00000032ff32723e */ /* 0x000fe400000000ff */
[----:B------:R-:W-:Y:S02]  /*54c0*/  F2FP.F16.F32.PACK_AB R51, RZ, R51 ;  /* 0x00000033ff33723e */ /* 0x000fe400000000ff */
[----:B------:R-:W-:Y:S01]  /*54d0*/  F2FP.F16.F32.PACK_AB R52, RZ, R52 ;  /* 0x00000034ff34723e */ /* 0x000fe200000000ff */
[----:B------:R-:W-:Y:S01]  /*54e0*/  @P0 STG.E.U16 desc[UR12][R2.64+0x42], R73 ;  /* 0x0000424902000986 */ /* 0x000fe2000c10150c */
[----:B------:R-:W-:-:S02]  /*54f0*/  ISETP.GT.AND P0, PT, R16, 0x8, P2 ;  /* 0x000000081000780c */ /* 0x000fc40001704270 */
[----:B------:R-:W-:Y:S02]  /*5500*/  ISETP.GT.AND P2, PT, R15, 0x38, PT ;  /* 0x000000380f00780c */ /* 0x000fe40003f44270 */
[----:B------:R-:W-:Y:S02]  /*5510*/  F2FP.F16.F32.PACK_AB R53, RZ, R53 ;  /* 0x00000035ff35723e */ /* 0x000fe400000000ff */
[----:B------:R-:W-:-:S07]  /*5520*/  F2FP.F16.F32.PACK_AB R54, RZ, R54 ;  /* 0x00000036ff36723e */ /* 0x000fce00000000ff */
[----:B------:R-:W-:Y:S01]  /*5530*/  @P0 STG.E.U16 desc[UR12][R4.64+0x40], R74 ;  /* 0x0000404a04000986 */ /* 0x000fe2000c10150c */
[----:B------:R-:W-:-:S13]  /*5540*/  ISETP.GT.AND P0, PT, R16, 0x8, P1 ;  /* 0x000000081000780c */ /* 0x000fda0000f04270 */
[----:B------:R-:W-:Y:S01]  /*5550*/  @P0 STG.E.U16 desc[UR12][R4.64+0x42], R75 ;  /* 0x0000424b04000986 */ /* 0x000fe2000c10150c */
[----:B------:R-:W-:-:S13]  /*5560*/  ISETP.GT.AND P0, PT, R16, RZ, P5 ;  /* 0x000000ff1000720c */ /* 0x000fda0002f04270 */
[----:B------:R-:W-:Y:S01]  /*5570*/  @P0 STG.E.U16 desc[UR12][R2.64+0x50], R76 ;  /* 0x0000504c02000986 */ /* 0x000fe2000c10150c */
[----:B------:R-:W-:-:S04]  /*5580*/  ISETP.GT.AND P0, PT, R15, 0x29, PT ;  /* 0x000000290f00780c */ /* 0x000fc80003f04270 */
[----:B------:R-:W-:Y:S02]  /*5590*/  ISETP.GT.AND P1, PT, R16, RZ, P0 ;  /* 0x000000ff1000720c */ /* 0x000fe40000724270 */
[----:B------:R-:W-:-:S11]  /*55a0*/  P2R R13, PR, RZ, 0x1 ;  /* 0x00000001ff0d7803 */ /* 0x000fd60000000000 */
[----:B------:R-:W-:Y:S01]  /*55b0*/  @P1 STG.E.U16 desc[UR12][R2.64+0x52], R77 ;  /* 0x0000524d02001986 */ /* 0x000fe2000c10150c */
[----:B------:R-:W-:-:S13]  /*55c0*/  ISETP.GT.AND P1, PT, R16, 0x8, P5 ;  /* 0x000000081000780c */ /* 0x000fda0002f24270 */
[----:B------:R-:W-:Y:S01]  /*55d0*/  @P1 STG.E.U16 desc[UR12][R4.64+0x50], R78 ;  /* 0x0000504e04001986 */ /* 0x000fe2000c10150c */
[C---:B------:R-:W-:Y:S02]  /*55e0*/  ISETP.GT.AND P1, PT, R16.reuse, 0x8, P0 ;  /* 0x000000081000780c */ /* 0x040fe40000724270 */
[----:B------:R-:W-:-:S11]  /*55f0*/  ISETP.GT.AND P0, PT, R16, 0x8, P2 ;  /* 0x000000081000780c */ /* 0x000fd60001704270 */
[----:B------:R-:W-:Y:S01]  /*5600*/  @P1 STG.E.U16 desc[UR12][R4.64+0x52], R79 ;  /* 0x0000524f04001986 */ /* 0x000fe2000c10150c */
[----:B------:R-:W-:-:S13]  /*5610*/  ISETP.GT.AND P1, PT, R16, RZ, P4 ;  /* 0x000000ff1000720c */ /* 0x000fda0002724270 */
[----:B------:R-:W-:Y:S01]  /*5620*/  @P1 STG.E.U16 desc[UR12][R2.64+0x60], R80 ;  /* 0x0000605002001986 */ /* 0x000fe2000c10150c */
[----:B------:R-:W-:-:S13]  /*5630*/  ISETP.GT.AND P1, PT, R16, RZ, P3 ;  /* 0x000000ff1000720c */ /* 0x000fda0001f24270 */
[----:B------:R-:W-:Y:S01]  /*5640*/  @P1 STG.E.U16 desc[UR12][R2.64+0x62], R81 ;  /* 0x0000625102001986 */ /* 0x000fe2000c10150c */
[----:B------:R-:W-:-:S13]  /*5650*/  ISETP.GT.AND P1, PT, R16, 0x8, P4 ;  /* 0x000000081000780c */ /* 0x000fda0002724270 */
[----:B------:R-:W-:Y:S01]  /*5660*/  @P1 STG.E.U16 desc[UR12][R4.64+0x60], R82 ;  /* 0x0000605204001986 */ /* 0x000fe2000c10150c */
[----:B------:R-:W-:-:S13]  /*5670*/  ISETP.GT.AND P1, PT, R16, 0x8, P3 ;  /* 0x000000081000780c */ /* 0x000fda0001f24270 */
[----:B------:R-:W-:Y:S01]  /*5680*/  @P1 STG.E.U16 desc[UR12][R4.64+0x62], R83 ;  /* 0x0000625304001986 */ /* 0x000fe2000c10150c */
[----:B------:R-:W-:-:S05]  /*5690*/  IADD3 R10, P1, R17, R4, RZ ;  /* 0x00000004110a7210 */ /* 0x000fca0007f3e0ff */
[----:B------:R-:W-:Y:S01]  /*56a0*/  IMAD.X R11, R9, 0x1, R5, P1 ;  /* 0x00000001090b7824 */ /* 0x000fe200008e0605 */
[----:B------:R-:W-:-:S13]  /*56b0*/  ISETP.GT.AND P1, PT, R16, RZ, P2 ;  /* 0x000000ff1000720c */ /* 0x000fda0001724270 */
[----:B------:R-:W-:Y:S01]  /*56c0*/  @P1 STG.E.U16 desc[UR12][R2.64+0x70], R84 ;  /* 0x0000705402001986 */ /* 0x000fe2000c10150c */
[----:B------:R-:W-:-:S05]  /*56d0*/  IADD3 R8, P1, R17, R2, RZ ;  /* 0x0000000211087210 */ /* 0x000fca0007f3e0ff */
[----:B------:R-:W-:Y:S01]  /*56e0*/  IMAD.X R9, R9, 0x1, R3, P1 ;  /* 0x0000000109097824 */ /* 0x000fe200008e0603 */
[----:B------:R-:W-:-:S04]  /*56f0*/  ISETP.GT.AND P1, PT, R15, 0x39, PT ;  /* 0x000000390f00780c */ /* 0x000fc80003f24270 */
[----:B------:R-:W-:-:S13]  /*5700*/  ISETP.GT.AND P5, PT, R16, RZ, P1 ;  /* 0x000000ff1000720c */ /* 0x000fda0000fa4270 */
[----:B------:R0:W-:Y:S01]  /*5710*/  @P5 STG.E.U16 desc[UR12][R2.64+0x72], R85 ;  /* 0x0000725502005986 */ /* 0x0001e2000c10150c */
[----:B------:R-:W-:-:S03]  /*5720*/  ISETP.GT.AND P5, PT, R15, RZ, PT ;  /* 0x000000ff0f00720c */ /* 0x000fc60003fa4270 */
[----:B------:R-:W-:Y:S01]  /*5730*/  @P0 STG.E.U16 desc[UR12][R4.64+0x70], R86 ;  /* 0x0000705604000986 */ /* 0x000fe2000c10150c */
[----:B------:R-:W-:-:S13]  /*5740*/  ISETP.GT.AND P0, PT, R16, 0x8, P1 ;  /* 0x000000081000780c */ /* 0x000fda0000f04270 */
[----:B------:R-:W-:Y:S01]  /*5750*/  @P0 STG.E.U16 desc[UR12][R4.64+0x72], R87 ;  /* 0x0000725704000986 */ /* 0x000fe2000c10150c */
[C---:B------:R-:W-:Y:S02]  /*5760*/  ISETP.GT.AND P0, PT, R16.reuse, 0x40, P5 ;  /* 0x000000401000780c */ /* 0x040fe40002f04270 */
[----:B------:R-:W-:-:S11]  /*5770*/  ISETP.GT.AND P5, PT, R16, 0x48, P5 ;  /* 0x000000481000780c */ /* 0x000fd60002fa4270 */
[----:B------:R-:W-:Y:S01]  /*5780*/  @P0 STG.E.U16 desc[UR12][R8.64], R24 ;  /* 0x0000001808000986 */ /* 0x000fe2000c10150c */
[C---:B------:R-:W-:Y:S02]  /*5790*/  ISETP.GT.AND P0, PT, R16.reuse, 0x40, P6 ;  /* 0x000000401000780c */ /* 0x040fe40003704270 */
[----:B------:R-:W-:-:S11]  /*57a0*/  ISETP.GT.AND P6, PT, R16, 0x48, P6 ;  /* 0x000000481000780c */ /* 0x000fd600037c4270 */
[----:B0-----:R-:W-:Y:S02]  /*57b0*/  @P0 IMAD.MOV.U32 R2, RZ, RZ, R8 ;  /* 0x000000ffff020224 */ /* 0x001fe400078e0008 */
[----:B------:R-:W-:-:S05]  /*57c0*/  @P0 IMAD.MOV.U32 R3, RZ, RZ, R9 ;  /* 0x000000ffff030224 */ /* 0x000fca00078e0009 */
[----:B------:R0:W-:Y:S01]  /*57d0*/  @P0 STG.E.U16 desc[UR12][R2.64+0x2], R25 ;  /* 0x0000021902000986 */ /* 0x0001e2000c10150c */
[----:B------:R-:W-:-:S03]  /*57e0*/  ISETP.NE.AND P0, PT, R13, RZ, PT ;  /* 0x000000ff0d00720c */ /* 0x000fc60003f05270 */
[----:B------:R-:W-:Y:S01]  /*57f0*/  @P5 STG.E.U16 desc[UR12][R10.64], R26 ;  /* 0x0000001a0a005986 */ /* 0x000fe2000c10150c */
[----:B------:R-:W-:-:S03]  /*5800*/  ISETP.NE.AND P5, PT, R12, RZ, PT ;  /* 0x000000ff0c00720c */ /* 0x000fc60003fa5270 */
[----:B------:R-:W-:Y:S01]  /*5810*/  @P6 STG.E.U16 desc[UR12][R10.64+0x2], R27 ;  /* 0x0000021b0a006986 */ /* 0x000fe2000c10150c */
[----:B------:R-:W-:-:S04]  /*5820*/  ISETP.GT.AND P6, PT, R15, 0x8, PT ;  /* 0x000000080f00780c */ /* 0x000fc80003fc4270 */
[----:B------:R-:W-:-:S13]  /*5830*/  ISETP.GT.AND P6, PT, R16, 0x40, P6 ;  /* 0x000000401000780c */ /* 0x000fda00037c4270 */
[----:B0-----:R-:W-:Y:S02]  /*5840*/  @P6 IMAD.MOV.U32 R2, RZ, RZ, R8 ;  /* 0x000000ffff026224 */ /* 0x001fe400078e0008 */
[----:B------:R-:W-:-:S05]  /*5850*/  @P6 IMAD.MOV.U32 R3, RZ, RZ, R9 ;  /* 0x000000ffff036224 */ /* 0x000fca00078e0009 */
[----:B------:R0:W-:Y:S01]  /*5860*/  @P6 STG.E.U16 desc[UR12][R2.64+0x10], R28 ;  /* 0x0000101c02006986 */ /* 0x0001e2000c10150c */
[----:B------:R-:W-:-:S04]  /*5870*/  ISETP.GT.AND P6, PT, R15, 0x9, PT ;  /* 0x000000090f00780c */ /* 0x000fc80003fc4270 */
[----:B------:R-:W-:-:S13]  /*5880*/  ISETP.GT.AND P6, PT, R16, 0x40, P6 ;  /* 0x000000401000780c */ /* 0x000fda00037c4270 */
[----:B0-----:R-:W-:Y:S02]  /*5890*/  @P6 IMAD.MOV.U32 R2, RZ, RZ, R8 ;  /* 0x000000ffff026224 */ /* 0x001fe400078e0008 */
[----:B------:R-:W-:-:S05]  /*58a0*/  @P6 IMAD.MOV.U32 R3, RZ, RZ, R9 ;  /* 0x000000ffff036224 */ /* 0x000fca00078e0009 */
[----:B------:R0:W-:Y:S01]  /*58b0*/  @P6 STG.E.U16 desc[UR12][R2.64+0x12], R29 ;  /* 0x0000121d02006986 */ /* 0x0001e2000c10150c */
[----:B------:R-:W-:-:S04]  /*58c0*/  ISETP.GT.AND P6, PT, R15, 0x8, PT ;  /* 0x000000080f00780c */ /* 0x000fc80003fc4270 */
[----:B------:R-:W-:-:S13]  /*58d0*/  ISETP.GT.AND P6, PT, R16, 0x48, P6 ;  /* 0x000000481000780c */ /* 0x000fda00037c4270 */
        /* <DEDUP_REMOVED lines=66> */
[C---:B------:R-:W-:Y:S02]  /*5d00*/  ISETP.GT.AND P6, PT, R16.reuse, 0x40, P5 ;  /* 0x000000401000780c */ /* 0x040fe40002fc4270 */
[----:B------:R-:W-:-:S11]  /*5d10*/  ISETP.GT.AND P5, PT, R16, 0x48, P5 ;  /* 0x000000481000780c */ /* 0x000fd60002fa4270 */
        /* <DEDUP_REMOVED lines=9> */
[----:B------:R-:W-:Y:S01]  /*5db0*/  ISETP.GT.AND P4, PT, R16, 0x48, P4 ;  /* 0x000000481000780c */ /* 0x000fe20002784270 */
        /* <DEDUP_REMOVED lines=17> */
[----:B------:R0:W-:Y:S02]  /*5ed0*/  @P0 STG.E.U16 desc[UR12][R2.64+0x62], R49 ;  /* 0x0000623102000986 */ /* 0x0001e4000c10150c */
        /* <DEDUP_REMOVED lines=8> */
[----:B------:R0:W-:Y:S04]  /*5f60*/  @P6 STG.E.U16 desc[UR12][R2.64+0x70], R52 ;  /* 0x0000703402006986 */ /* 0x0001e8000c10150c */
[----:B------:R1:W-:Y:S01]  /*5f70*/  @P5 STG.E.U16 desc[UR12][R8.64+0x72], R53 ;  /* 0x0000723508005986 */ /* 0x0003e2000c10150c */
[----:B0-----:R-:W-:Y:S02]  /*5f80*/  @P2 IMAD.MOV.U32 R2, RZ, RZ, R6 ;  /* 0x000000ffff022224 */ /* 0x001fe400078e0006 */
[----:B------:R-:W-:-:S05]  /*5f90*/  @P2 IMAD.MOV.U32 R3, RZ, RZ, R7 ;  /* 0x000000ffff032224 */ /* 0x000fca00078e0007 */
[----:B------:R1:W-:Y:S01]  /*5fa0*/  @P2 STG.E.U16 desc[UR12][R2.64+0x70], R54 ;  /* 0x0000703602002986 */ /* 0x0003e2000c10150c */
[----:B------:R-:W-:Y:S05]  /*5fb0*/  @!P1 EXIT ;  /* 0x000000000000994d */ /* 0x000fea0003800000 */
[----:B------:R-:W-:-:S05]  /*5fc0*/  F2FP.F16.F32.PACK_AB R0, RZ, R0 ;  /* 0x00000000ff00723e */ /* 0x000fca00000000ff */
[----:B------:R-:W-:Y:S01]  /*5fd0*/  STG.E.U16 desc[UR12][R6.64+0x72], R0 ;  /* 0x0000720006007986 */ /* 0x000fe2000c10150c */
[----:B------:R-:W-:Y:S05]  /*5fe0*/  EXIT ;  /* 0x000000000000794d */ /* 0x000fea0003800000 */
.L_x_10:
[----:B------:R-:W-:-:S13]  /*5ff0*/  ISETP.NE.AND P0, PT, R6, RZ, PT ;  /* 0x000000ff0600720c */ /* 0x000fda0003f05270 */
[----:B------:R-:W-:Y:S05]  /*6000*/  @P0 EXIT ;  /* 0x000000000000094d */ /* 0x000fea0003800000 */
[----:B------:R-:W-:-:S13]  /*6010*/  ELECT P0, URZ, PT ;  /* 0x00000000003f782f */ /* 0x000fda0003800000 */
[----:B------:R-:W-:Y:S05]  /*6020*/  @!P0 BRA `(.L_x_145) ;  /* 0x00000008000c8947 */ /* 0x000fea0003800000 */
[----:B------:R-:W-:Y:S02]  /*6030*/  ISETP.GE.AND P0, PT, R3, 0x1, PT ;  /* 0x000000010300780c */ /* 0x000fe40003f06270 */
[----:B0-2---:R-:W-:-:S04]  /*6040*/  SHF.R.S32.HI R5, RZ, 0x1f, R8 ;  /* 0x0000001fff057819 */ /* 0x005fc80000011408 */
[----:B------:R-:W-:-:S07]  /*6050*/  LEA.HI R5, R5, R8, RZ, 0x7 ;  /* 0x0000000805057211 */ /* 0x000fce00078f38ff */
[----:B------:R-:W-:Y:S05]  /*6060*/  @!P0 BRA `(.L_x_145) ;  /* 0x0000000400fc8947 */ /* 0x000fea0003800000 */
[----:B-----5:R-:W0:Y:S01]  /*6070*/  S2R R0, SR_CTAID.X ;  /* 0x0000000000007919 */ /* 0x020e220000002500 */
[----:B------:R-:W-:Y:S01]  /*6080*/  LOP3.LUT R5, R5, 0xffffff80, RZ, 0xc0, !PT ;  /* 0xffffff8005057812 */ /* 0x000fe200078ec0ff */
[----:B------:R-:W-:Y:S01]  /*6090*/  ULDC UR4, c[0x0][0x384] ;  /* 0x0000e10000047ab9 */ /* 0x000fe20000000800 */
[C---:B------:R-:W-:Y:S01]  /*60a0*/  LOP3.LUT P0, RZ, R8.reuse, 0x1f, RZ, 0xc0, !PT ;  /* 0x0000001f08ff7812 */ /* 0x040fe2000780c0ff */
[----:B------:R-:W1:Y:S01]  /*60b0*/  S2R R10, SR_CTAID.Y ;  /* 0x00000000000a7919 */ /* 0x000e620000002600 */
[----:B------:R-:W-:Y:S01]  /*60c0*/  ULDC UR5, c[0x0][0x388] ;  /* 0x0000e20000057ab9 */ /* 0x000fe20000000800 */
[----:B------:R-:W-:Y:S01]  /*60d0*/  IMAD.IADD R5, R8, 0x1, -R5 ;  /* 0x0000000108057824 */ /* 0x000fe200078e0a05 */
[----:B------:R-:W-:Y:S01]  /*60e0*/  LOP3.LUT R20, R2, 0x2, RZ, 0xfc, !PT ;  /* 0x0000000202147812 */ /* 0x000fe200078efcff */
[----:B------:R-:W-:Y:S01]  /*60f0*/  VIADD R21, R3, 0x1 ;  /* 0x0000000103157836 */ /* 0x000fe20000000000 */
[----:B------:R-:W-:Y:S01]  /*6100*/  CS2R R6, SRZ ;  /* 0x0000000000067805 */ /* 0x000fe2000001ff00 */
[----:B------:R-:W-:Y:S01]  /*6110*/  IMAD.MOV.U32 R4, RZ, RZ, RZ ;  /* 0x000000ffff047224 */ /* 0x000fe200078e00ff */
[----:B------:R-:W-:-:S02]  /*6120*/  ISETP.NE.AND P1, PT, R5, RZ, PT ;  /* 0x000000ff0500720c */ /* 0x000fc40003f25270 */
[----:B------:R-:W-:Y:S02]  /*6130*/  CS2R R8, SRZ ;  /* 0x0000000000087805 */ /* 0x000fe4000001ff00 */
[----:B------:R-:W-:Y:S01]  /*6140*/  ISETP.NE.OR P0, PT, R5, RZ, !P0 ;  /* 0x000000ff0500720c */ /* 0x000fe20004705670 */
[----:B------:R-:W-:Y:S02]  /*6150*/  IMAD.MOV.U32 R5, RZ, RZ, 0x1 ;  /* 0x00000001ff057424 */ /* 0x000fe400078e00ff */
[----:B0-----:R-:W-:-:S04]  /*6160*/  IMAD.SHL.U32 R16, R0, 0x80, RZ ;  /* 0x0000008000107824 */ /* 0x001fc800078e00ff */
[----:B------:R-:W-:-:S04]  /*6170*/  IMAD.HI.U32 R0, R16, UR4, RZ ;  /* 0x0000000410007c27 */ /* 0x000fc8000f8e00ff */
[----:B-1----:R-:W-:Y:S01]  /*6180*/  IMAD.SHL.U32 R18, R10, 0x40, RZ ;  /* 0x000000400a127824 */ /* 0x002fe200078e00ff */
[----:B------:R-:W-:-:S07]  /*6190*/  SHF.R.U32.HI R0, RZ, UR5, R0 ;  /* 0x00000005ff007c19 */ /* 0x000fce0008011600 */
.L_x_149:
[----:B------:R-:W0:Y:S01]  /*61a0*/  S2R R11, SR_CgaCtaId ;  /* 0x00000000000b7919 */ /* 0x000e220000008800 */
[----:B------:R-:W-:-:S04]  /*61b0*/  MOV R10, 0x400 ;  /* 0x00000400000a7802 */ /* 0x000fc80000000f00 */
[----:B0-----:R-:W-:Y:S02]  /*61c0*/  LEA R19, R11, R10, 0x18 ;  /* 0x0000000a0b137211 */ /* 0x001fe400078ec0ff */
[----:B------:R-:W-:-:S03]  /*61d0*/  SHF.L.U32 R10, R5, 0x1f, RZ ;  /* 0x0000001f050a7819 */ /* 0x000fc600000006ff */
[----:B------:R-:W-:-:S07]  /*61e0*/  IMAD R17, R4, 0x8, R19 ;  /* 0x0000000804117824 */ /* 0x000fce00078e0213 */
.L_x_146:
[----:B0-----:R0:W1:Y:S02]  /*61f0*/  SYNCS.PHASECHK.TRANS64.TRYWAIT P2, [R17+URZ+0x36048], R10 ;  /* 0x0360480a110075a7 */ /* 0x001064000804017f */
[----:B-1----:R-:W-:Y:S05]  /*6200*/  @!P2 NANOSLEEP.SYNCS 0x989680 ;  /* 0x009896800000a95d */ /* 0x002fea0003900000 */
[----:B------:R-:W1:Y:S02]  /*6210*/  @!P2 SYNCS.PHASECHK.TRANS64 P2, [R17+URZ+0x36048], R10 ;  /* 0x0360480a1100a5a7 */ /* 0x000e64000804007f */
[----:B-1----:R-:W-:Y:S05]  /*6220*/  @!P2 BRA `(.L_x_146) ;  /* 0xfffffffc00f0a947 */ /* 0x002fea000383ffff */
[----:B0-----:R-:W0:Y:S02]  /*6230*/  @!P1 LDC R10, c[0x0][0x580] ;  /* 0x00016000ff0a9b82 */ /* 0x001e240000000800 */
[----:B0-----:R0:W-:Y:S02]  /*6240*/  @!P1 SYNCS.ARRIVE.TRANS64 RZ, [R17+URZ+0x36000], R10 ;  /* 0x0360000a11ff99a7 */ /* 0x0011e4000800003f */
[----:B0-----:R-:W-:-:S04]  /*6250*/  PRMT R10, R20, 0x9910, RZ ;  /* 0x00009910140a7816 */ /* 0x001fc800000000ff */
[----:B------:R-:W-:-:S13]  /*6260*/  ISETP.NE.AND P2, PT, R10, 0x2, PT ;  /* 0x000000020a00780c */ /* 0x000fda0003f45270 */
[----:B------:R-:W-:Y:S05]  /*6270*/  @P2 BRA `(.L_x_147) ;  /* 0x0000000000042947 */ /* 0x000fea0003800000 */
[----:B------:R-:W-:Y:S01]  /*6280*/  BPT.TRAP 0x1 ;  /* 0x000000040000795c */ /* 0x000fe20000300000 */
.L_x_147:
[----:B------:R-:W-:Y:S05]  /*6290*/  @P0 BRA `(.L_x_148) ;  /* 0x0000000000040947 */ /* 0x000fea0003800000 */
[----:B------:R-:W-:Y:S01]  /*62a0*/  BPT.TRAP 0x1 ;  /* 0x000000040000795c */ /* 0x000fe20000300000 */
.L_x_148:
[----:B------:R-:W0:Y:S01]  /*62b0*/  LDC R13, c[0x0][0x380] ;  /* 0x0000e000ff0d7b82 */ /* 0x000e220000000800 */
[----:B------:R-:W-:Y:S01]  /*62c0*/  R2UR UR4, R0 ;  /* 0x00000000000472ca */ /* 0x000fe200000e0000 */
[----:B------:R-:W-:Y:S01]  /*62d0*/  ULDC UR14, c[0x0][0x38c] ;  /* 0x0000e300000e7ab9 */ /* 0x000fe20000000800 */
[----:B------:R-:W-:Y:S01]  /*62e0*/  R2UR UR13, R16 ;  /* 0x00000000100d72ca */ /* 0x000fe200000e0000 */
[----:B------:R-:W-:Y:S01]  /*62f0*/  UISETP.NE.AND UP0, UPT, UR14, 0x1, UPT ;  /* 0x000000010e00788c */ /* 0x000fe2000bf05270 */
[C---:B------:R-:W-:Y:S01]  /*6300*/  R2UR UR18, R8.reuse ;  /* 0x00000000081272ca */ /* 0x040fe200000e0000 */
[----:B------:R-:W-:Y:S01]  /*6310*/  VIADD R8, R8, 0x1 ;  /* 0x0000000108087836 */ /* 0x000fe20000000000 */
[----:B------:R-:W-:Y:S01]  /*6320*/  ULDC UR24, c[0x0][0x398] ;  /* 0x0000e60000187ab9 */ /* 0x000fe20000000800 */
[----:B------:R-:W1:Y:S01]  /*6330*/  LDC.64 R10, c[0x0][0x3f8] ;  /* 0x0000fe00ff0a7b82 */ /* 0x000e620000000a00 */
[----:B------:R-:W-:Y:S01]  /*6340*/  R2UR UR16, R4 ;  /* 0x00000000041072ca */ /* 0x000fe200000e0000 */
[----:B------:R-:W-:Y:S01]  /*6350*/  ULDC UR12, c[0x0][0x3ec] ;  /* 0x0000fb00000c7ab9 */ /* 0x000fe20000000800 */
[----:B------:R-:W-:Y:S01]  /*6360*/  R2UR UR17, R17 ;  /* 0x00000000111172ca */ /* 0x000fe200000e0000 */
[----:B------:R-:W-:Y:S01]  /*6370*/  VIADD R21, R21, 0xffffffff ;  /* 0xffffffff15157836 */ /* 0x000fe20000000000 */
[----:B------:R-:W-:Y:S01]  /*6380*/  ULDC.64 UR28, c[0x0][0x198] ;  /* 0x00006600001c7ab9 */ /* 0x000fe20000000a00 */
[----:B------:R-:W-:Y:S01]  /*6390*/  ULDC.64 UR20, c[0x0][0x3f0] ;  /* 0x0000fc0000147ab9 */ /* 0x000fe20000000a00 */
[----:B------:R-:W-:Y:S01]  /*63a0*/  @UP0 ULDC.64 UR8, c[0x0][0x390] ;  /* 0x0000e40000080ab9 */ /* 0x000fe20000000a00 */
[----:B---34-:R-:W1:Y:S01]  /*63b0*/  LDC.64 R14, c[0x0][0x3d0] ;  /* 0x0000f400ff0e7b82 */ /* 0x018e620000000a00 */
[----:B------:R-:W-:Y:S01]  /*63c0*/  ISETP.GT.AND P6, PT, R21, 0x1, PT ;  /* 0x000000011500780c */ /* 0x000fe20003fc4270 */
[----:B------:R-:W-:Y:S01]  /*63d0*/  USHF.L.U32 UR18, UR18, 0x6, URZ ;  /* 0x0000000612127899 */ /* 0x000fe2000800063f */
[----:B------:R-:W-:Y:S01]  /*63e0*/  UMOV UR26, 0x0 ;  /* 0x00000000001a7882 */ /* 0x000fe20000000000 */
[----:B------:R-:W-:-:S04]  /*63f0*/  UMOV UR27, 0x10000000 ;  /* 0x10000000001b7882 */ /* 0x000fc80000000000 */
[----:B------:R-:W2:Y:S01]  /*6400*/  LDC R12, c[0x0][0x400] ;  /* 0x00010000ff0c7b82 */ /* 0x000ea20000000800 */
[----:B0-----:R-:W-:Y:S01]  /*6410*/  ISETP.NE.AND P2, PT, R13, 0x1, PT ;  /* 0x000000010d00780c */ /* 0x001fe20003f45270 */
[----:B------:R-:W-:-:S12]  /*6420*/  UIADD3 UR17, UR17, 0x36000, URZ ;  /* 0x0003600011117890 */ /* 0x000fd8000fffe03f */
[----:B------:R-:W-:Y:S01]  /*6430*/  @P2 IMAD.U32 R22, RZ, RZ, UR4 ;  /* 0x00000004ff162e24 */ /* 0x000fe2000f8e00ff */
[----:B------:R-:W-:Y:S01]  /*6440*/  ULDC.64 UR4, c[0x0][0x3c8] ;  /* 0x0000f20000047ab9 */ /* 0x000fe20000000a00 */
[----:B-1----:R-:W-:Y:S02]  /*6450*/  IMAD R11, R7, R14, R11 ;  /* 0x0000000e070b7224 */ /* 0x002fe400078e020b */
[----:B------:R-:W-:Y:S01]  /*6460*/  IMAD R10, R9, UR5, R10 ;  /* 0x00000005090a7c24 */ /* 0x000fe2000f8e020a */
[----:B------:R-:W-:Y:S02]  /*6470*/  @P2 R2UR UR13, R22 ;  /* 0x00000000160d22ca */ /* 0x000fe400000e0000 */
[----:B------:R-:W-:Y:S01]  /*6480*/  ISETP.NE.AND P2, PT, R8, UR15, PT ;  /* 0x0000000f08007c0c */ /* 0x000fe2000bf45270 */
[----:B------:R-:W-:Y:S02]  /*6490*/  IMAD.U32 R11, R11, 0x20, R10 ;  /* 0x000000200b0b7824 */ /* 0x000fe400078e000a */
[----:B--2---:R-:W-:Y:S01]  /*64a0*/  IMAD R12, R6, R15, R12 ;  /* 0x0000000f060c7224 */ /* 0x004fe200078e020c */
[----:B------:R-:W-:Y:S01]  /*64b0*/  SEL R8, R8, RZ, P2 ;  /* 0x000000ff08087207 */ /* 0x000fe20001000000 */
[----:B------:R-:W0:Y:S02]  /*64c0*/  LDC.64 R14, c[0x0][0x3e0] ;  /* 0x0000f800ff0e7b82 */ /* 0x000e240000000a00 */
[----:B------:R-:W-:-:S04]  /*64d0*/  IMAD.U32 R11, R12, 0x400, R11 ;  /* 0x000004000c0b7824 */ /* 0x000fc800078e000b */
[----:B------:R-:W-:Y:S01]  /*64e0*/  UIMAD.WIDE.U32 UR6, UR13, UR8, URZ ;  /* 0x000000080d0672a5 */ /* 0x000fe2000f8e003f */
[----:B------:R-:W-:Y:S01]  /*64f0*/  R2UR UR25, R11 ;  /* 0x000000000b1972ca */ /* 0x000fe200000e0000 */
[----:B------:R-:W-:Y:S01]  /*6500*/  UIADD3 UR6, -UR13, URZ, URZ ;  /* 0x0000003f0d067290 */ /* 0x000fe2000fffe13f */
[----:B------:R-:W-:Y:S01]  /*6510*/  VIADD R11, R6, 0x1 ;  /* 0x00000001060b7836 */ /* 0x000fe20000000000 */
[----:B------:R-:W-:Y:S01]  /*6520*/  UMOV UR5, UR13 ;  /* 0x0000000d00057c82 */ /* 0x000fe20008000000 */
[----:B------:R-:W-:Y:S02]  /*6530*/  @UP0 USHF.R.U32.HI UR5, URZ, UR9, UR7 ;  /* 0x000000093f050299 */ /* 0x000fe40008011607 */
[----:B------:R-:W-:Y:S01]  /*6540*/  UISETP.NE.AND UP0, UPT, UR24, 0x1, UPT ;  /* 0x000000011800788c */ /* 0x000fe2000bf05270 */
[----:B------:R-:W-:Y:S01]  /*6550*/  IMAD R10, R13, UR6, R16 ;  /* 0x000000060d0a7c24 */ /* 0x000fe2000f8e0210 */
[----:B------:R-:W-:Y:S01]  /*6560*/  R2UR UR7, R19 ;  /* 0x00000000130772ca */ /* 0x000fe200000e0000 */
[----:B------:R-:W-:Y:S01]  /*6570*/  VIADD R13, R9, 0x1 ;  /* 0x00000001090d7836 */ /* 0x000fe20000000000 */
[----:B------:R-:W-:Y:S01]  /*6580*/  ULDC.64 UR8, c[0x0][0x3c0] ;  /* 0x0000f00000087ab9 */ /* 0x000fe20000000a00 */
[----:B------:R-:W-:Y:S01]  /*6590*/  @P2 IMAD.MOV R13, RZ, RZ, R9 ;  /* 0x000000ffff0d2224 */ /* 0x000fe200078e0209 */
[----:B------:R-:W-:Y:S01]  /*65a0*/  R2UR UR19, R10 ;  /* 0x000000000a1372ca */ /* 0x000fe200000e0000 */
[C---:B------:R-:W-:Y:S01]  /*65b0*/  IMAD R19, R4.reuse, 0x2000, R19 ;  /* 0x0000200004137824 */ /* 0x040fe200078e0213 */
[----:B------:R-:W-:Y:S01]  /*65c0*/  UMOV UR22, UR5 ;  /* 0x0000000500167c82 */ /* 0x000fe20008000000 */
[----:B------:R-:W-:Y:S01]  /*65d0*/  VIADD R10, R7, 0x1 ;  /* 0x00000001070a7836 */ /* 0x000fe20000000000 */
[----:B------:R-:W-:Y:S01]  /*65e0*/  UIADD3 UR6, UP1, UR28, 0xf0, URZ ;  /* 0x000000f01c067890 */ /* 0x000fe2000ff3e03f */
[----:B0-----:R-:W-:Y:S01]  /*65f0*/  ISETP.NE.AND P3, PT, R13, R14, PT ;  /* 0x0000000e0d00720c */ /* 0x001fe20003f65270 */
[----:B------:R-:W-:Y:S01]  /*6600*/  @UP0 ULDC UR10, c[0x0][0x39c] ;  /* 0x0000e700000a0ab9 */ /* 0x000fe20000000800 */
[----:B------:R-:W-:Y:S01]  /*6610*/  @UP0 ULDC UR30, c[0x0][0x3a0] ;  /* 0x0000e800001e0ab9 */ /* 0x000fe20000000800 */
[----:B------:R-:W-:Y:S01]  /*6620*/  UIMAD.WIDE.U32 UR10, UR5, UR10, URZ ;  /* 0x0000000a050a72a5 */ /* 0x000fe2000f8e003f */
[----:B------:R-:W-:Y:S01]  /*6630*/  R2UR UR23, R19 ;  /* 0x00000000131772ca */ /* 0x000fe200000e0000 */
[----:B------:R-:W-:Y:S01]  /*6640*/  ULEA UR16, UR16, UR7, 0xe ;  /* 0x0000000710107291 */ /* 0x000fe2000f8e703f */
[----:B------:R-:W-:Y:S01]  /*6650*/  VIADD R4, R4, 0x1 ;  /* 0x0000000104047836 */ /* 0x000fe20000000000 */
[----:B------:R-:W-:-:S02]  /*6660*/  @UP0 USHF.R.U32.HI UR22, URZ, UR30, UR11 ;  /* 0x0000001e3f160299 */ /* 0x000fc4000801160b */
[----:B------:R-:W-:Y:S01]  /*6670*/  UIMAD UR19, UR19, UR8, UR12 ;  /* 0x00000008131372a4 */ /* 0x000fe2000f8e020c */
[----:B------:R-:W-:Y:S01]  /*6680*/  R2UR UR12, R9 ;  /* 0x00000000090c72ca */ /* 0x000fe200000e0000 */
[----:B------:R-:W-:Y:S01]  /*6690*/  UIADD3 UR7, -UR5, URZ, URZ ;  /* 0x0000003f05077290 */ /* 0x000fe2000fffe13f */
[----:B------:R-:W-:Y:S01]  /*66a0*/  R2UR UR11, R18 ;  /* 0x00000000120b72ca */ /* 0x000fe200000e0000 */
[----:B------:R-:W-:Y:S01]  /*66b0*/  UIADD3 UR8, -UR22, URZ, URZ ;  /* 0x0000003f16087290 */ /* 0x000fe2000fffe13f */
[----:B------:R-:W-:Y:S01]  /*66c0*/  @P3 IMAD.MOV R10, RZ, RZ, R7 ;  /* 0x000000ffff0a3224 */ /* 0x000fe200078e0207 */
[----:B------:R-:W-:Y:S01]  /*66d0*/  UIMAD UR7, UR14, UR7, UR13 ;  /* 0x000000070e0772a4 */ /* 0x000fe2000f8e020d */
[----:B------:R-:W-:Y:S01]  /*66e0*/  R2UR UR13, R7 ;  /* 0x00000000070d72ca */ /* 0x000fe200000e0000 */
[----:B------:R-:W-:Y:S01]  /*66f0*/  UIMAD UR5, UR24, UR8, UR5 ;  /* 0x00000008180572a4 */ /* 0x000fe2000f8e0205 */
[----:B------:R-:W-:Y:S01]  /*6700*/  R2UR UR14, R6 ;  /* 0x00000000060e72ca */ /* 0x000fe200000e0000 */
[----:B------:R-:W-:Y:S01]  /*6710*/  UIADD3 UR28, UP2, UR28, 0x270, URZ ;  /* 0x000002701c1c7890 */ /* 0x000fe2000ff5e03f */
[----:B------:R-:W-:Y:S01]  /*6720*/  ISETP.NE.AND P4, PT, R10, R15, PT ;  /* 0x0000000f0a00720c */ /* 0x000fe20003f85270 */
[----:B------:R-:W-:Y:S01]  /*6730*/  UIMAD UR20, UR7, UR9, UR20 ;  /* 0x00000009071472a4 */ /* 0x000fe2000f8e0214 */
[C---:B------:R-:W-:Y:S01]  /*6740*/  ISETP.NE.AND P5, PT, R4.reuse, 0x9, PT ;  /* 0x000000090400780c */ /* 0x040fe20003fa5270 */
[----:B------:R-:W-:Y:S01]  /*6750*/  UIMAD UR21, UR5, UR4, UR21 ;  /* 0x00000004051572a4 */ /* 0x000fe2000f8e0215 */
[----:B------:R-:W-:Y:S01]  /*6760*/  SEL R9, R13, RZ, P3 ;  /* 0x000000ff0d097207 */ /* 0x000fe20001800000 */
[----:B------:R-:W-:Y:S01]  /*6770*/  UIADD3.X UR7, URZ, UR29, URZ, UP1, !UPT ;  /* 0x0000001d3f077290 */ /* 0x000fe20008ffe43f */
[----:B------:R-:W-:Y:S01]  /*6780*/  SEL R12, RZ, 0x1, P5 ;  /* 0x00000001ff0c7807 */ /* 0x000fe20002800000 */
[----:B------:R-:W-:Y:S01]  /*6790*/  UPRMT UR4, UR25, 0x5410, URZ ;  /* 0x0000541019047896 */ /* 0x000fe2000800003f */
[----:B------:R-:W-:Y:S01]  /*67a0*/  SEL R4, R4, RZ, P5 ;  /* 0x000000ff04047207 */ /* 0x000fe20002800000 */
[----:B------:R-:W-:Y:S01]  /*67b0*/  UIADD3 UR8, UR23, 0x24000, URZ ;  /* 0x0002400017087890 */ /* 0x000fe2000fffe03f */
[----:B------:R-:W-:Y:S01]  /*67c0*/  LOP3.LUT R5, R5, R12, RZ, 0x3c, !PT ;  /* 0x0000000c05057212 */ /* 0x000fe200078e3cff */
[----:B------:R-:W-:Y:S01]  /*67d0*/  UIADD3.X UR29, URZ, UR29, URZ, UP2, !UPT ;  /* 0x0000001d3f1d7290 */ /* 0x000fe200097fe43f */
[----:B------:R-:W-:Y:S01]  /*67e0*/  SEL R7, R10, RZ, P4 ;  /* 0x000000ff0a077207 */ /* 0x000fe20002000000 */
[----:B------:R-:W-:Y:S01]  /*67f0*/  UMOV UR9, UR17 ;  /* 0x0000001100097c82 */ /* 0x000fe20008000000 */
[----:B------:R-:W-:Y:S01]  /*6800*/  UMOV UR10, UR18 ;  /* 0x00000012000a7c82 */ /* 0x000fe20008000000 */
[----:B------:R-:W-:Y:S01]  /*6810*/  @P4 IMAD.MOV R11, RZ, RZ, R6 ;  /* 0x000000ffff0b4224 */ /* 0x000fe200078e0206 */
[----:B------:R1:W-:Y:S03]  /*6820*/  UTMALDG.5D.IM2COL [UR16], [UR6], UR4 ;  /* 0x00000010060073b4 */ /* 0x0003e60008060004 */
[----:B------:R-:W-:Y:S01]  /*6830*/  IMAD.MOV.U32 R6, RZ, RZ, R11 ;  /* 0x000000ffff067224 */ /* 0x000fe200078e000b */
[----:B------:R1:W-:Y:S02]  /*6840*/  UTMALDG.5D [UR8], [UR28], desc[UR26] ;  /* 0x00001a081c0075b4 */ /* 0x0003e40008021000 */
[----:B-1----:R-:W-:Y:S05]  /*6850*/  @P6 BRA `(.L_x_149) ;  /* 0xfffffff800506947 */ /* 0x002fea000383ffff */
.L_x_145:
[----:B------:R-:W-:Y:S01]  /*6860*/  ISETP.GE.U32.AND P2, PT, R3, 0x9, PT ;  /* 0x000000090300780c */ /* 0x000fe20003f46070 */
[----:B------:R-:W-:Y:S05]  /*6870*/  WARPSYNC.ALL ;  /* 0x0000000000007948 */ /* 0x000fea0003800000 */
[----:B------:R-:W-:-:S07]  /*6880*/  ELECT P1, URZ, PT ;  /* 0x00000000003f782f */ /* 0x000fce0003820000 */
[----:B0-2---:R-:W-:-:S05]  /*6890*/  @P2 IMAD.WIDE.U32 R4, R3, 0x38e38e39, RZ ;  /* 0x38e38e3903042825 */ /* 0x005fca00078e00ff */
[----:B-----5:R-:W-:-:S04]  /*68a0*/  @P2 SHF.R.U32.HI R0, RZ, 0x1, R5 ;  /* 0x00000001ff002819 */ /* 0x020fc80000011605 */
[----:B------:R-:W-:-:S04]  /*68b0*/  @P2 LOP3.LUT R0, R0, 0x1, RZ, 0xc0, !PT ;  /* 0x0000000100002812 */ /* 0x000fc800078ec0ff */
[----:B------:R-:W-:Y:S01]  /*68c0*/  @P2 ISETP.NE.U32.AND P0, PT, R0, 0x1, PT ;  /* 0x000000010000280c */ /* 0x000fe20003f05070 */
[----:B------:R-:W-:-:S12]  /*68d0*/  @!P1 EXIT ;  /* 0x000000000000994d */ /* 0x000fd80003800000 */
[----:B------:R-:W-:Y:S01]  /*68e0*/  LOP3.LUT R2, R2, 0x2, RZ, 0xfc, !PT ;  /* 0x0000000202027812 */ /* 0x000fe200078efcff */
[----:B------:R-:W-:Y:S01]  /*68f0*/  IMAD.MOV.U32 R0, RZ, RZ, 0x1 ;  /* 0x00000001ff007424 */ /* 0x000fe200078e00ff */
[----:B------:R-:W-:Y:S02]  /*6900*/  @P2 ISETP.NE.U32.AND.EX P0, PT, RZ, RZ, PT, P0 ;  /* 0x000000ffff00220c */ /* 0x000fe40003f05100 */
[----:B------:R-:W-:Y:S02]  /*6910*/  ISETP.NE.AND P1, PT, R2, 0x3, PT ;  /* 0x000000030200780c */ /* 0x000fe40003f25270 */
[----:B------:R-:W-:-:S11]  /*6920*/  @P2 SEL R0, RZ, 0x1, !P0 ;  /* 0x00000001ff002807 */ /* 0x000fd60004000000 */
[----:B------:R-:W-:Y:S05]  /*6930*/  @!P1 BRA `(.L_x_150) ;  /* 0x0000000000049947 */ /* 0x000fea0003800000 */
[----:B------:R-:W-:Y:S01]  /*6940*/  BPT.TRAP 0x1 ;  /* 0x000000040000795c */ /* 0x000fe20000300000 */
.L_x_150:
[----:B------:R-:W0:Y:S01]  /*6950*/  S2R R7, SR_CgaCtaId ;  /* 0x0000000000077919 */ /* 0x000e220000008800 */
[----:B------:R-:W-:Y:S01]  /*6960*/  IMAD.WIDE.U32 R4, R3, 0x38e38e39, RZ ;  /* 0x38e38e3903047825 */ /* 0x000fe200078e00ff */
[----:B------:R-:W-:-:S04]  /*6970*/  MOV R2, 0x400 ;  /* 0x0000040000027802 */ /* 0x000fc80000000f00 */
[----:B------:R-:W-:Y:S02]  /*6980*/  SHF.R.U32.HI R4, RZ, 0x1, R5 ;  /* 0x00000001ff047819 */ /* 0x000fe40000011605 */
[----:B------:R-:W-:-:S03]  /*6990*/  SHF.L.U32 R5, R0, 0x1f, RZ ;  /* 0x0000001f00057819 */ /* 0x000fc600000006ff */
[----:B------:R-:W-:Y:S01]  /*69a0*/  IMAD R3, R4, -0x9, R3 ;  /* 0xfffffff704037824 */ /* 0x000fe200078e0203 */
[----:B0-----:R-:W-:-:S05]  /*69b0*/  LEA R2, R7, R2, 0x18 ;  /* 0x0000000207027211 */ /* 0x001fca00078ec0ff */
[----:B------:R-:W-:-:S04]  /*69c0*/  VIADD R2, R2, 0x36048 ;  /* 0x0003604802027836 */ /* 0x000fc80000000000 */
[----:B------:R-:W-:-:S07]  /*69d0*/  IMAD R4, R3, 0x8, R2 ;  /* 0x0000000803047824 */ /* 0x000fce00078e0202 */
.L_x_151:
[----:B0-----:R0:W1:Y:S02]  /*69e0*/  SYNCS.PHASECHK.TRANS64.TRYWAIT P0, [R4+URZ], R5 ;  /* 0x00000005040075a7 */ /* 0x001064000800017f */
[----:B-1----:R-:W-:Y:S05]  /*69f0*/  @!P0 NANOSLEEP.SYNCS 0x989680 ;  /* 0x009896800000895d */ /* 0x002fea0003900000 */
[----:B------:R-:W1:Y:S02]  /*6a00*/  @!P0 SYNCS.PHASECHK.TRANS64 P0, [R4+URZ], R5 ;  /* 0x00000005040085a7 */ /* 0x000e64000800007f */
[----:B-1----:R-:W-:Y:S05]  /*6a10*/  @!P0 BRA `(.L_x_151) ;  /* 0xfffffffc00f08947 */ /* 0x002fea000383ffff */
[----:B------:R-:W-:-:S05]  /*6a20*/  VIADD R3, R3, 0x1 ;  /* 0x0000000103037836 */ /* 0x000fca0000000000 */
[----:B------:R-:W-:-:S04]  /*6a30*/  ISETP.NE.AND P0, PT, R3, 0x9, PT ;  /* 0x000000090300780c */ /* 0x000fc80003f05270 */
[----:B0-----:R-:W-:Y:S02]  /*6a40*/  SEL R5, RZ, 0x1, P0 ;  /* 0x00000001ff057807 */ /* 0x001fe40000000000 */
[----:B------:R-:W-:Y:S02]  /*6a50*/  SEL R3, R3, RZ, P0 ;  /* 0x000000ff03037207 */ /* 0x000fe40000000000 */
[----:B------:R-:W-:-:S03]  /*6a60*/  LOP3.LUT R7, R0, R5, RZ, 0x3c, !PT ;  /* 0x0000000500077212 */ /* 0x000fc600078e3cff */
[----:B------:R-:W-:Y:S01]  /*6a70*/  IMAD R0, R3, 0x8, R2 ;  /* 0x0000000803007824 */ /* 0x000fe200078e0202 */
[----:B------:R-:W-:-:S07]  /*6a80*/  SHF.L.U32 R5, R7, 0x1f, RZ ;  /* 0x0000001f07057819 */ /* 0x000fce00000006ff */
.L_x_152:
        /* <DEDUP_REMOVED lines=11> */
.L_x_153:
        /* <DEDUP_REMOVED lines=11> */
.L_x_154:
        /* <DEDUP_REMOVED lines=11> */
.L_x_155:
        /* <DEDUP_REMOVED lines=11> */
.L_x_156:
        /* <DEDUP_REMOVED lines=11> */
.L_x_157:
        /* <DEDUP_REMOVED lines=11> */
.L_x_158:
        /* <DEDUP_REMOVED lines=11> */
.L_x_159:
[----:B0-----:R0:W1:Y:S02]  /*6f60*/  SYNCS.PHASECHK.TRANS64.TRYWAIT P0, [R3+URZ], R0 ;  /* 0x00000000030075a7 */ /* 0x001064000800017f */
[----:B-1----:R-:W-:Y:S05]  /*6f70*/  @!P0 NANOSLEEP.SYNCS 0x989680 ;  /* 0x009896800000895d */ /* 0x002fea0003900000 */
[----:B------:R-:W1:Y:S02]  /*6f80*/  @!P0 SYNCS.PHASECHK.TRANS64 P0, [R3+URZ], R0 ;  /* 0x00000000030085a7 */ /* 0x000e64000800007f */
[----:B-1----:R-:W-:Y:S05]  /*6f90*/  @P0 EXIT ;  /* 0x000000000000094d */ /* 0x002fea0003800000 */
[----:B------:R-:W-:Y:S05]  /*6fa0*/  BRA `(.L_x_159) ;  /* 0xfffffffc00ec7947 */ /* 0x000fea000383ffff */
.L_x_160:
[----:B------:R-:W-:-:S00]  /*6fb0*/  BRA `(.L_x_160) ;  /* 0xfffffffc00fc7947 */ /* 0x000fc0000383ffff */
[----:B------:R-:W-:-:S00]  /*6fc0*/  NOP ;  /* 0x0000000000007918 */ /* 0x000fc00000000000 */
        /* <DEDUP_REMOVED lines=11> */
.L_x_161:


//--------------------- .nv.shared._ZN7cutlass13device_kernelINS_4conv6kernel13ConvUniversalINS1_16ConvProblemShapeILNS1_8OperatorE0ELi3EEENS1_10collective14CollectiveConvINS1_46MainloopSm90TmaGmmaWarpSpecializedImplicitGemmILS5_0ELi9ELi3EN4cute5tupleIJNSA_1CILi1EEESD_SD_EEENS1_36KernelImplicitTmaWarpSpecializedSm90ELi1EEENSB_IJNSC_ILi128EEENSC_ILi64EEENSB_IJSI_EEEEEENS_6half_tESL_NSA_8TiledMMAINSA_8MMA_AtomIJNSA_4SM904GMMA25MMA_64x64x16_F32F16F16_SSILNSP_5MajorE0ELSR_0ELNSP_7ScaleInE1ELSS_1EEEEEENSA_6LayoutISE_NSB_IJNSC_ILi0EEESW_SW_EEEEENSB_IJNSA_10UnderscoreESZ_SZ_EEEEENS7_6detail26Sm90ImplicitGemmTileTraitsINSA_20SM90_TMA_LOAD_IM2COLENSA_14ComposedLayoutINSA_7SwizzleILi3ELi4ELi3EEENSA_18smem_ptr_flag_bitsILi16EEENSV_INSB_IJNSB_IJNSC_ILi8EEENSC_ILi16EEEEEENSB_IJSI_SD_EEENSB_IJSD_NSC_ILi9EEEEEEEEENSB_IJNSB_IJSI_NSC_ILi512EEEEEENSB_IJSD_SW_EEENSB_IJSW_NSC_ILi8192EEEEEEEEEEEEEvEENS13_INSA_13SM90_TMA_LOADENS15_IS17_S19_NSV_INSB_IJNSB_IJS1A_S1A_EEES1D_S1F_EEENSB_IJS1I_S1J_NSB_IJSW_NSC_ILi4096EEEEEEEEEEEEEvEEEENS_8epilogue10collective6detail29Sm90TmaWarpSpecializedAdapterINS21_15DefaultEpilogueISL_NSB_IJNSB_IJllllEEESD_SW_EEES26_NS20_6thread17LinearCombinationISL_Li1EffLNS27_9ScaleType4KindE0ELNS_15FloatRoundStyleE2ESL_EENS_4gemm15EpilogueDefaultEEEEEvvEEEEvNT_6ParamsE --------------------------
	.section	.nv.shared._ZN7cutlass13device_kernelINS_4conv6kernel13ConvUniversalINS1_16ConvProblemShapeILNS1_8OperatorE0ELi3EEENS1_10collective14CollectiveConvINS1_46MainloopSm90TmaGmmaWarpSpecializedImplicitGemmILS5_0ELi9ELi3EN4cute5tupleIJNSA_1CILi1EEESD_SD_EEENS1_36KernelImplicitTmaWarpSpecializedSm90ELi1EEENSB_IJNSC_ILi128EEENSC_ILi64EEENSB_IJSI_EEEEEENS_6half_tESL_NSA_8TiledMMAINSA_8MMA_AtomIJNSA_4SM904GMMA25MMA_64x64x16_F32F16F16_SSILNSP_5MajorE0ELSR_0ELNSP_7ScaleInE1ELSS_1EEEEEENSA_6LayoutISE_NSB_IJNSC_ILi0EEESW_SW_EEEEENSB_IJNSA_10UnderscoreESZ_SZ_EEEEENS7_6detail26Sm90ImplicitGemmTileTraitsINSA_20SM90_TMA_LOAD_IM2COLENSA_14ComposedLayoutINSA_7SwizzleILi3ELi4ELi3EEENSA_18smem_ptr_flag_bitsILi16EEENSV_INSB_IJNSB_IJNSC_ILi8EEENSC_ILi16EEEEEENSB_IJSI_SD_EEENSB_IJSD_NSC_ILi9EEEEEEEEENSB_IJNSB_IJSI_NSC_ILi512EEEEEENSB_IJSD_SW_EEENSB_IJSW_NSC_ILi8192EEEEEEEEEEEEEvEENS13_INSA_13SM90_TMA_LOADENS15_IS17_S19_NSV_INSB_IJNSB_IJS1A_S1A_EEES1D_S1F_EEENSB_IJS1I_S1J_NSB_IJSW_NSC_ILi4096EEEEEEEEEEEEEvEEEENS_8epilogue10collective6detail29Sm90TmaWarpSpecializedAdapterINS21_15DefaultEpilogueISL_NSB_IJNSB_IJllllEEESD_SW_EEES26_NS20_6thread17LinearCombinationISL_Li1EffLNS27_9ScaleType4KindE0ELNS_15FloatRoundStyleE2ESL_EENS_4gemm15EpilogueDefaultEEEEEvvEEEEvNT_6ParamsE,"aw",@nobits
	.sectionflags	@""
	.align	16
	.zero		1024


//--------------------- .nv.shared.reserved.0     --------------------------
	.section	.nv.shared.reserved.0,"aw",@nobits
	.weak		__nv_reservedSMEM_offset_0_alias
	.size		__nv_reservedSMEM_offset_0_alias, 0, 0
	.other		__nv_reservedSMEM_offset_0_alias,@"STO_CUDA_RESERVED_SHARED STV_DEFAULT"
__nv_reservedSMEM_offset_0_alias:
	.zero		0


//--------------------- .nv.global                --------------------------
	.section	.nv.global,"aw",@nobits
.nv.global:
	.type		_ZN39_INTERNAL_5300fe06_4_k_cu_e1c42333_27894cute1_E,@object
	.size		_ZN39_INTERNAL_5300fe06_4_k_cu_e1c42333_27894cute1_E,(_ZN39_INTERNAL_5300fe06_4_k_cu_e1c42333_27894cuda3std3__45__cpo6cbeginE - _ZN39_INTERNAL_5300fe06_4_k_cu_e1c42333_27894cute1_E)
_ZN39_INTERNAL_5300fe06_4_k_cu_e1c42333_27894cute1_E:
	.zero		1
	.type		_ZN39_INTERNAL_5300fe06_4_k_cu_e1c42333_27894cuda3std3__45__cpo6cbeginE,@object
	.size		_ZN39_INTERNAL_5300fe06_4_k_cu_e1c42333_27894cuda3std3__45__cpo6cbeginE,(_ZN39_INTERNAL_5300fe06_4_k_cu_e1c42333_27894cuda3std3__48in_placeE - _ZN39_INTERNAL_5300fe06_4_k_cu_e1c42333_27894cuda3std3__45__cpo6cbeginE)
_ZN39_INTERNAL_5300fe06_4_k_cu_e1c42333_27894cuda3std3__45__cpo6cbeginE:
	.zero		1
	.type		_ZN39_INTERNAL_5300fe06_4_k_cu_e1c42333_27894cuda3std3__48in_placeE,@object
	.size		_ZN39_INTERNAL_5300fe06_4_k_cu_e1c42333_27894cuda3std3__48in_placeE,(_ZN39_INTERNAL_5300fe06_4_k_cu_e1c42333_27894cuda3std6ranges3__45__cpo9iter_moveE - _ZN39_INTERNAL_5300fe06_4_k_cu_e1c42333_27894cuda3std3__48in_placeE)
_ZN39_INTERNAL_5300fe06_4_k_cu_e1c42333_27894cuda3std3__48in_placeE:
	.zero		1
	.type		_ZN39_INTERNAL_5300fe06_4_k_cu_e1c42333_27894cuda3std6ranges3__45__cpo9iter_moveE,@object
	.size		_ZN39_INTERNAL_5300fe06_4_k_cu_e1c42333_27894cuda3std6ranges3__45__cpo9iter_moveE,(_ZN39_INTERNAL_5300fe06_4_k_cu_e1c42333_27894cuda3std3__45__cpo5beginE - _ZN39_INTERNAL_5300fe06_4_k_cu_e1c42333_27894cuda3std6ranges3__45__cpo9iter_moveE)
_ZN39_INTERNAL_5300fe06_4_k_cu_e1c42333_27894cuda3std6ranges3__45__cpo9iter_moveE:
	.zero		1
	.type		_ZN39_INTERNAL_5300fe06_4_k_cu_e1c42333_27894cuda3std3__45__cpo5beginE,@object
	.size		_ZN39_INTERNAL_5300fe06_4_k_cu_e1c42333_27894cuda3std3__45__cpo5beginE,(_ZN39_INTERNAL_5300fe06_4_k_cu_e1c42333_27894cuda3std3__441_GLOBAL__N__5300fe06_4_k_cu_e1c42333_27896ignoreE - _ZN39_INTERNAL_5300fe06_4_k_cu_e1c42333_27894cuda3std3__45__cpo5beginE)
_ZN39_INTERNAL_5300fe06_4_k_cu_e1c42333_27894cuda3std3__45__cpo5beginE:
	.zero		1
	.type		_ZN39_INTERNAL_5300fe06_4_k_cu_e1c42333_27894cuda3std3__441_GLOBAL__N__5300fe06_4_k_cu_e1c42333_27896ignoreE,@object
	.size		_ZN39_INTERNAL_5300fe06_4_k_cu_e1c42333_27894cuda3std3__441_GLOBAL__N__5300fe06_4_k_cu_e1c42333_27896ignoreE,(_ZN39_INTERNAL_5300fe06_4_k_cu_e1c42333_27894cute7productE - _ZN39_INTERNAL_5300fe06_4_k_cu_e1c42333_27894cuda3std3__441_GLOBAL__N__5300fe06_4_k_cu_e1c42333_27896ignoreE)
_ZN39_INTERNAL_5300fe06_4_k_cu_e1c42333_27894cuda3std3__441_GLOBAL__N__5300fe06_4_k_cu_e1c42333_27896ignoreE:
	.zero		1
	.type		_ZN39_INTERNAL_5300fe06_4_k_cu_e1c42333_27894cute7productE,@object
	.size		_ZN39_INTERNAL_5300fe06_4_k_cu_e1c42333_27894cute7productE,(_ZN39_INTERNAL_5300fe06_4_k_cu_e1c42333_27894cuda3std3__45__cpo3endE - _ZN39_INTERNAL_5300fe06_4_k_cu_e1c42333_27894cute7productE)
_ZN39_INTERNAL_5300fe06_4_k_cu_e1c42333_27894cute7productE:
	.zero		1
	.type		_ZN39_INTERNAL_5300fe06_4_k_cu_e1c42333_27894cuda3std3__45__cpo3endE,@object
	.size		_ZN39_INTERNAL_5300fe06_4_k_cu_e1c42333_27894cuda3std3__45__cpo3endE,(_ZN39_INTERNAL_5300fe06_4_k_cu_e1c42333_27894cuda3std3__419piecewise_constructE - _ZN39_INTERNAL_5300fe06_4_k_cu_e1c42333_27894cuda3std3__45__cpo3endE)
_ZN39_INTERNAL_5300fe06_4_k_cu_e1c42333_27894cuda3std3__45__cpo3endE:
	.zero		1
	.type		_ZN39_INTERNAL_5300fe06_4_k_cu_e1c42333_27894cuda3std3__419piecewise_constructE,@object
	.size		_ZN39_INTERNAL_5300fe06_4_k_cu_e1c42333_27894cuda3std3__419piecewise_constructE,(_ZN39_INTERNAL_5300fe06_4_k_cu_e1c42333_27894cuda3std3__45__cpo4cendE - _ZN39_INTERNAL_5300fe06_4_k_cu_e1c42333_27894cuda3std3__419piecewise_constructE)
_ZN39_INTERNAL_5300fe06_4_k_cu_e1c42333_27894cuda3std3__419piecewise_constructE:
	.zero		1
	.type		_ZN39_INTERNAL_5300fe06_4_k_cu_e1c42333_27894cuda3std3__45__cpo4cendE,@object
	.size		_ZN39_INTERNAL_5300fe06_4_k_cu_e1c42333_27894cuda3std3__45__cpo4cendE,(_ZN39_INTERNAL_5300fe06_4_k_cu_e1c42333_27894cuda3std6ranges3__45__cpo4swapE - _ZN39_INTERNAL_5300fe06_4_k_cu_e1c42333_27894cuda3std3__45__cpo4cendE)
_ZN39_INTERNAL_5300fe06_4_k_cu_e1c42333_27894cuda3std3__45__cpo4cendE:
	.zero		1
	.type		_ZN39_INTERNAL_5300fe06_4_k_cu_e1c42333_27894cuda3std6ranges3__45__cpo4swapE,@object
	.size		_ZN39_INTERNAL_5300fe06_4_k_cu_e1c42333_27894cuda3std6ranges3__45__cpo4swapE,(.L_7 - _ZN39_INTERNAL_5300fe06_4_k_cu_e1c42333_27894cuda3std6ranges3__45__cpo4swapE)
_ZN39_INTERNAL_5300fe06_4_k_cu_e1c42333_27894cuda3std6ranges3__45__cpo4swapE:
	.zero		1
.L_7:


//--------------------- .nv.constant0._ZN7cutlass13device_kernelINS_4conv6kernel13ConvUniversalINS1_16ConvProblemShapeILNS1_8OperatorE0ELi3EEENS1_10collective14CollectiveConvINS1_46MainloopSm90TmaGmmaWarpSpecializedImplicitGemmILS5_0ELi9ELi3EN4cute5tupleIJNSA_1CILi1EEESD_SD_EEENS1_36KernelImplicitTmaWarpSpecializedSm90ELi1EEENSB_IJNSC_ILi128EEENSC_ILi64EEENSB_IJSI_EEEEEENS_6half_tESL_NSA_8TiledMMAINSA_8MMA_AtomIJNSA_4SM904GMMA25MMA_64x64x16_F32F16F16_SSILNSP_5MajorE0ELSR_0ELNSP_7ScaleInE1ELSS_1EEEEEENSA_6LayoutISE_NSB_IJNSC_ILi0EEESW_SW_EEEEENSB_IJNSA_10UnderscoreESZ_SZ_EEEEENS7_6detail26Sm90ImplicitGemmTileTraitsINSA_20SM90_TMA_LOAD_IM2COLENSA_14ComposedLayoutINSA_7SwizzleILi3ELi4ELi3EEENSA_18smem_ptr_flag_bitsILi16EEENSV_INSB_IJNSB_IJNSC_ILi8EEENSC_ILi16EEEEEENSB_IJSI_SD_EEENSB_IJSD_NSC_ILi9EEEEEEEEENSB_IJNSB_IJSI_NSC_ILi512EEEEEENSB_IJSD_SW_EEENSB_IJSW_NSC_ILi8192EEEEEEEEEEEEEvEENS13_INSA_13SM90_TMA_LOADENS15_IS17_S19_NSV_INSB_IJNSB_IJS1A_S1A_EEES1D_S1F_EEENSB_IJS1I_S1J_NSB_IJSW_NSC_ILi4096EEEEEEEEEEEEEvEEEENS_8epilogue10collective6detail29Sm90TmaWarpSpecializedAdapterINS21_15DefaultEpilogueISL_NSB_IJNSB_IJllllEEESD_SW_EEES26_NS20_6thread17LinearCombinationISL_Li1EffLNS27_9ScaleType4KindE0ELNS_15FloatRoundStyleE2ESL_EENS_4gemm15EpilogueDefaultEEEEEvvEEEEvNT_6ParamsE --------------------------
	.section	.nv.constant0._ZN7cutlass13device_kernelINS_4conv6kernel13ConvUniversalINS1_16ConvProblemShapeILNS1_8OperatorE0ELi3EEENS1_10collective14CollectiveConvINS1_46MainloopSm90TmaGmmaWarpSpecializedImplicitGemmILS5_0ELi9ELi3EN4cute5tupleIJNSA_1CILi1EEESD_SD_EEENS1_36KernelImplicitTmaWarpSpecializedSm90ELi1EEENSB_IJNSC_ILi128EEENSC_ILi64EEENSB_IJSI_EEEEEENS_6half_tESL_NSA_8TiledMMAINSA_8MMA_AtomIJNSA_4SM904GMMA25MMA_64x64x16_F32F16F16_SSILNSP_5MajorE0ELSR_0ELNSP_7ScaleInE1ELSS_1EEEEEENSA_6LayoutISE_NSB_IJNSC_ILi0EEESW_SW_EEEEENSB_IJNSA_10UnderscoreESZ_SZ_EEEEENS7_6detail26Sm90ImplicitGemmTileTraitsINSA_20SM90_TMA_LOAD_IM2COLENSA_14ComposedLayoutINSA_7SwizzleILi3ELi4ELi3EEENSA_18smem_ptr_flag_bitsILi16EEENSV_INSB_IJNSB_IJNSC_ILi8EEENSC_ILi16EEEEEENSB_IJSI_SD_EEENSB_IJSD_NSC_ILi9EEEEEEEEENSB_IJNSB_IJSI_NSC_ILi512EEEEEENSB_IJSD_SW_EEENSB_IJSW_NSC_ILi8192EEEEEEEEEEEEEvEENS13_INSA_13SM90_TMA_LOADENS15_IS17_S19_NSV_INSB_IJNSB_IJS1A_S1A_EEES1D_S1F_EEENSB_IJS1I_S1J_NSB_IJSW_NSC_ILi4096EEEEEEEEEEEEEvEEEENS_8epilogue10collective6detail29Sm90TmaWarpSpecializedAdapterINS21_15DefaultEpilogueISL_NSB_IJNSB_IJllllEEESD_SW_EEES26_NS20_6thread17LinearCombinationISL_Li1EffLNS27_9ScaleType4KindE0ELNS_15FloatRoundStyleE2ESL_EENS_4gemm15EpilogueDefaultEEEEEvvEEEEvNT_6ParamsE,"a",@progbits
	.sectionflags	@""
	.align	4
.nv.constant0._ZN7cutlass13device_kernelINS_4conv6kernel13ConvUniversalINS1_16ConvProblemShapeILNS1_8OperatorE0ELi3EEENS1_10collective14CollectiveConvINS1_46MainloopSm90TmaGmmaWarpSpecializedImplicitGemmILS5_0ELi9ELi3EN4cute5tupleIJNSA_1CILi1EEESD_SD_EEENS1_36KernelImplicitTmaWarpSpecializedSm90ELi1EEENSB_IJNSC_ILi128EEENSC_ILi64EEENSB_IJSI_EEEEEENS_6half_tESL_NSA_8TiledMMAINSA_8MMA_AtomIJNSA_4SM904GMMA25MMA_64x64x16_F32F16F16_SSILNSP_5MajorE0ELSR_0ELNSP_7ScaleInE1ELSS_1EEEEEENSA_6LayoutISE_NSB_IJNSC_ILi0EEESW_SW_EEEEENSB_IJNSA_10UnderscoreESZ_SZ_EEEEENS7_6detail26Sm90ImplicitGemmTileTraitsINSA_20SM90_TMA_LOAD_IM2COLENSA_14ComposedLayoutINSA_7SwizzleILi3ELi4ELi3EEENSA_18smem_ptr_flag_bitsILi16EEENSV_INSB_IJNSB_IJNSC_ILi8EEENSC_ILi16EEEEEENSB_IJSI_SD_EEENSB_IJSD_NSC_ILi9EEEEEEEEENSB_IJNSB_IJSI_NSC_ILi512EEEEEENSB_IJSD_SW_EEENSB_IJSW_NSC_ILi8192EEEEEEEEEEEEEvEENS13_INSA_13SM90_TMA_LOADENS15_IS17_S19_NSV_INSB_IJNSB_IJS1A_S1A_EEES1D_S1F_EEENSB_IJS1I_S1J_NSB_IJSW_NSC_ILi4096EEEEEEEEEEEEEvEEEENS_8epilogue10collective6detail29Sm90TmaWarpSpecializedAdapterINS21_15DefaultEpilogueISL_NSB_IJNSB_IJllllEEESD_SW_EEES26_NS20_6thread17LinearCombinationISL_Li1EffLNS27_9ScaleType4KindE0ELNS_15FloatRoundStyleE2ESL_EENS_4gemm15EpilogueDefaultEEEEEvvEEEEvNT_6ParamsE:
	.zero		1664


//--------------------- SYMBOLS --------------------------

	.type		.nv.reservedSmem.offset0,@object
	.size		.nv.reservedSmem.offset0,0x4
